	.target	sm_90a

	.elftype	@"ET_EXEC"


//--------------------- .note.nv.tkinfo           --------------------------
	.section	.note.nv.tkinfo,"",@"SHT_NOTE"
	.sectionflags	@"SHF_NOTE_NV_TKINFO"
	.tkinfo
        /*0018*/ 	.word	0x00000002
        /*0030*/ 	.string	""
        /*0030*/ 	.string	"ptxas"
        /*0030*/ 	.string	"Cuda compilation tools, release 13.0, V13.0.88"
        /*0030*/ 	.string	"Build cuda_13.0.r13.0/compiler.36424714_0"
        /*0030*/ 	.string	"-arch sm_90a -m 64 "



//--------------------- .note.nv.cuinfo           --------------------------
	.section	.note.nv.cuinfo,"",@"SHT_NOTE"
	.sectionflags	@"SHF_NOTE_NV_CUINFO"
        /*0018*/ 	.short	0x0002
        /*001a*/ 	.short	0x005a
        /*001c*/ 	.short	0x0082
	.zero		2


//--------------------- .nv.info                  --------------------------
	.section	.nv.info,"",@"SHT_CUDA_INFO"
	.align	4


	//----- nvinfo : EIATTR_REGCOUNT
	.align		4
        /*0000*/ 	.byte	0x04, 0x2f
        /*0002*/ 	.short	(.L_15 - .L_14)
	.align		4
.L_14:
        /*0004*/ 	.word	index@(_ZN7cutlass13device_kernelINS_4gemm6kernel13GemmUniversalIN4cute5tupleIJiiiiEEENS1_10collective13CollectiveMmaINS1_34MainloopSm90TmaGmmaWarpSpecializedILi9ENS5_IJNS4_1CILi1EEENSA_ILi4EEESB_EEENS1_35KernelTmaWarpSpecializedCooperativeEEENS5_IJNSA_ILi128EEENSA_ILi256EEENSA_ILi32EEEEEENS_6half_tENS5_IJlSB_lEEESK_SL_NS4_8TiledMMAINS4_8MMA_AtomIJNS4_4SM904GMMA26MMA_64x256x16_F32F16F16_SSILNSP_5MajorE0ELSR_0ELNSP_7ScaleInE1ELSS_1EEEEEENS4_6LayoutINS5_IJNSA_ILi2EEESB_SB_EEENS5_IJSB_NSA_ILi0EEESY_EEEEENS5_IJNS4_10UnderscoreES11_S11_EEEEENS4_23SM90_TMA_LOAD_MULTICASTENS4_14ComposedLayoutINS4_7SwizzleILi2ELi4ELi3EEENS4_18smem_ptr_flag_bitsILi16EEENSV_INS5_IJNSA_ILi8EEESI_EEENS5_IJSI_SB_EEEEEEEvNS4_8identityENS4_13SM90_TMA_LOADES1E_vS1F_EENS_8epilogue10collective6detail29Sm90TmaWarpSpecializedAdapterINS1J_15DefaultEpilogueISK_SL_SL_NS1I_6thread17LinearCombinationISK_Li1EffLNS1N_9ScaleType4KindE0ELNS_15FloatRoundStyleE2ESK_EENS1_15EpilogueDefaultEEEEEvvEEEEvNT_6ParamsE)
        /*0008*/ 	.word	0x000000a8


	//----- nvinfo : EIATTR_FRAME_SIZE
	.align		4
.L_15:
        /*000c*/ 	.byte	0x04, 0x11
        /*000e*/ 	.short	(.L_17 - .L_16)
	.align		4
.L_16:
        /*0010*/ 	.word	index@(_ZN7cutlass13device_kernelINS_4gemm6kernel13GemmUniversalIN4cute5tupleIJiiiiEEENS1_10collective13CollectiveMmaINS1_34MainloopSm90TmaGmmaWarpSpecializedILi9ENS5_IJNS4_1CILi1EEENSA_ILi4EEESB_EEENS1_35KernelTmaWarpSpecializedCooperativeEEENS5_IJNSA_ILi128EEENSA_ILi256EEENSA_ILi32EEEEEENS_6half_tENS5_IJlSB_lEEESK_SL_NS4_8TiledMMAINS4_8MMA_AtomIJNS4_4SM904GMMA26MMA_64x256x16_F32F16F16_SSILNSP_5MajorE0ELSR_0ELNSP_7ScaleInE1ELSS_1EEEEEENS4_6LayoutINS5_IJNSA_ILi2EEESB_SB_EEENS5_IJSB_NSA_ILi0EEESY_EEEEENS5_IJNS4_10UnderscoreES11_S11_EEEEENS4_23SM90_TMA_LOAD_MULTICASTENS4_14ComposedLayoutINS4_7SwizzleILi2ELi4ELi3EEENS4_18smem_ptr_flag_bitsILi16EEENSV_INS5_IJNSA_ILi8EEESI_EEENS5_IJSI_SB_EEEEEEEvNS4_8identityENS4_13SM90_TMA_LOADES1E_vS1F_EENS_8epilogue10collective6detail29Sm90TmaWarpSpecializedAdapterINS1J_15DefaultEpilogueISK_SL_SL_NS1I_6thread17LinearCombinationISK_Li1EffLNS1N_9ScaleType4KindE0ELNS_15FloatRoundStyleE2ESK_EENS1_15EpilogueDefaultEEEEEvvEEEEvNT_6ParamsE)
        /*0014*/ 	.word	0x00000000


	//----- nvinfo : EIATTR_MIN_STACK_SIZE
	.align		4
.L_17:
        /*0018*/ 	.byte	0x04, 0x12
        /*001a*/ 	.short	(.L_19 - .L_18)
	.align		4
.L_18:
        /*001c*/ 	.word	index@(_ZN7cutlass13device_kernelINS_4gemm6kernel13GemmUniversalIN4cute5tupleIJiiiiEEENS1_10collective13CollectiveMmaINS1_34MainloopSm90TmaGmmaWarpSpecializedILi9ENS5_IJNS4_1CILi1EEENSA_ILi4EEESB_EEENS1_35KernelTmaWarpSpecializedCooperativeEEENS5_IJNSA_ILi128EEENSA_ILi256EEENSA_ILi32EEEEEENS_6half_tENS5_IJlSB_lEEESK_SL_NS4_8TiledMMAINS4_8MMA_AtomIJNS4_4SM904GMMA26MMA_64x256x16_F32F16F16_SSILNSP_5MajorE0ELSR_0ELNSP_7ScaleInE1ELSS_1EEEEEENS4_6LayoutINS5_IJNSA_ILi2EEESB_SB_EEENS5_IJSB_NSA_ILi0EEESY_EEEEENS5_IJNS4_10UnderscoreES11_S11_EEEEENS4_23SM90_TMA_LOAD_MULTICASTENS4_14ComposedLayoutINS4_7SwizzleILi2ELi4ELi3EEENS4_18smem_ptr_flag_bitsILi16EEENSV_INS5_IJNSA_ILi8EEESI_EEENS5_IJSI_SB_EEEEEEEvNS4_8identityENS4_13SM90_TMA_LOADES1E_vS1F_EENS_8epilogue10collective6detail29Sm90TmaWarpSpecializedAdapterINS1J_15DefaultEpilogueISK_SL_SL_NS1I_6thread17LinearCombinationISK_Li1EffLNS1N_9ScaleType4KindE0ELNS_15FloatRoundStyleE2ESK_EENS1_15EpilogueDefaultEEEEEvvEEEEvNT_6ParamsE)
        /*0020*/ 	.word	0x00000000
.L_19:


//--------------------- .nv.compat                --------------------------
	.section	.nv.compat,"",@"SHT_CUDA_COMPAT_INFO"
	.align	4
        /*0000*/ 	.byte	0x02, 0x09, 0x01, 0x00, 0x02, 0x02, 0x04, 0x00, 0x02, 0x05, 0x05, 0x00, 0x03, 0x07, 0x01, 0x01
        /*0010*/ 	.byte	0x02, 0x03, 0x01, 0x00, 0x02, 0x06, 0x01, 0x00, 0x04, 0x0b, 0x08, 0x00, 0x00, 0x00, 0x00, 0x00
        /*0020*/ 	.byte	0x00, 0x00, 0x00, 0x00


//--------------------- .nv.info._ZN7cutlass13device_kernelINS_4gemm6kernel13GemmUniversalIN4cute5tupleIJiiiiEEENS1_10collective13CollectiveMmaINS1_34MainloopSm90TmaGmmaWarpSpecializedILi9ENS5_IJNS4_1CILi1EEENSA_ILi4EEESB_EEENS1_35KernelTmaWarpSpecializedCooperativeEEENS5_IJNSA_ILi128EEENSA_ILi256EEENSA_ILi32EEEEEENS_6half_tENS5_IJlSB_lEEESK_SL_NS4_8TiledMMAINS4_8MMA_AtomIJNS4_4SM904GMMA26MMA_64x256x16_F32F16F16_SSILNSP_5MajorE0ELSR_0ELNSP_7ScaleInE1ELSS_1EEEEEENS4_6LayoutINS5_IJNSA_ILi2EEESB_SB_EEENS5_IJSB_NSA_ILi0EEESY_EEEEENS5_IJNS4_10UnderscoreES11_S11_EEEEENS4_23SM90_TMA_LOAD_MULTICASTENS4_14ComposedLayoutINS4_7SwizzleILi2ELi4ELi3EEENS4_18smem_ptr_flag_bitsILi16EEENSV_INS5_IJNSA_ILi8EEESI_EEENS5_IJSI_SB_EEEEEEEvNS4_8identityENS4_13SM90_TMA_LOADES1E_vS1F_EENS_8epilogue10collective6detail29Sm90TmaWarpSpecializedAdapterINS1J_15DefaultEpilogueISK_SL_SL_NS1I_6thread17LinearCombinationISK_Li1EffLNS1N_9ScaleType4KindE0ELNS_15FloatRoundStyleE2ESK_EENS1_15EpilogueDefaultEEEEEvvEEEEvNT_6ParamsE --------------------------
	.section	.nv.info._ZN7cutlass13device_kernelINS_4gemm6kernel13GemmUniversalIN4cute5tupleIJiiiiEEENS1_10collective13CollectiveMmaINS1_34MainloopSm90TmaGmmaWarpSpecializedILi9ENS5_IJNS4_1CILi1EEENSA_ILi4EEESB_EEENS1_35KernelTmaWarpSpecializedCooperativeEEENS5_IJNSA_ILi128EEENSA_ILi256EEENSA_ILi32EEEEEENS_6half_tENS5_IJlSB_lEEESK_SL_NS4_8TiledMMAINS4_8MMA_AtomIJNS4_4SM904GMMA26MMA_64x256x16_F32F16F16_SSILNSP_5MajorE0ELSR_0ELNSP_7ScaleInE1ELSS_1EEEEEENS4_6LayoutINS5_IJNSA_ILi2EEESB_SB_EEENS5_IJSB_NSA_ILi0EEESY_EEEEENS5_IJNS4_10UnderscoreES11_S11_EEEEENS4_23SM90_TMA_LOAD_MULTICASTENS4_14ComposedLayoutINS4_7SwizzleILi2ELi4ELi3EEENS4_18smem_ptr_flag_bitsILi16EEENSV_INS5_IJNSA_ILi8EEESI_EEENS5_IJSI_SB_EEEEEEEvNS4_8identityENS4_13SM90_TMA_LOADES1E_vS1F_EENS_8epilogue10collective6detail29Sm90TmaWarpSpecializedAdapterINS1J_15DefaultEpilogueISK_SL_SL_NS1I_6thread17LinearCombinationISK_Li1EffLNS1N_9ScaleType4KindE0ELNS_15FloatRoundStyleE2ESK_EENS1_15EpilogueDefaultEEEEEvvEEEEvNT_6ParamsE,"",@"SHT_CUDA_INFO"
	.sectionflags	@""
	.align	4


	//----- nvinfo : EIATTR_CUDA_API_VERSION
	.align		4
        /*0000*/ 	.byte	0x04, 0x37
        /*0002*/ 	.short	(.L_21 - .L_20)
.L_20:
        /*0004*/ 	.word	0x00000082


	//----- nvinfo : EIATTR_KPARAM_INFO
	.align		4
.L_21:
        /*0008*/ 	.byte	0x04, 0x17
        /*000a*/ 	.short	(.L_23 - .L_22)
.L_22:
        /*000c*/ 	.word	0x00000000
        /*0010*/ 	.short	0x0000
        /*0012*/ 	.short	0x0070
        /*0014*/ 	.byte	0x00, 0xf0, 0x01, 0x10


	//----- nvinfo : EIATTR_SPARSE_MMA_MASK
	.align		4
.L_23:
        /*0018*/ 	.byte	0x03, 0x50
        /*001a*/ 	.short	0x0000


	//----- nvinfo : EIATTR_MAXREG_COUNT
	.align		4
        /*001c*/ 	.byte	0x03, 0x1b
        /*001e*/ 	.short	0x00a8


	//----- nvinfo : EIATTR_NUM_BARRIERS
	.align		4
        /*0020*/ 	.byte	0x02, 0x4c
        /*0022*/ 	.byte	0x01
	.zero		1


	//----- nvinfo : EIATTR_EXTERNS
	.align		4
        /*0024*/ 	.byte	0x04, 0x0f
        /*0026*/ 	.short	(.L_25 - .L_24)


	//   ....[0]....
	.align		4
.L_24:
        /*0028*/ 	.word	index@(__assertfail)


	//----- nvinfo : EIATTR_MERCURY_ISA_VERSION
	.align		4
.L_25:
        /*002c*/ 	.byte	0x03, 0x5f
        /*002e*/ 	.short	0x0101


	//----- nvinfo : EIATTR_INT_WARP_WIDE_INSTR_OFFSETS
	.align		4
        /*0030*/ 	.byte	0x04, 0x31
        /*0032*/ 	.short	(.L_27 - .L_26)


	//   ....[0]....
.L_26:
        /*0034*/ 	.word	0x00000540


	//   ....[1]....
        /*0038*/ 	.word	0x00000560


	//   ....[2]....
        /*003c*/ 	.word	0x00000710


	//----- nvinfo : EIATTR_COOP_GROUP_MASK_REGIDS
	.align		4
.L_27:
        /*0040*/ 	.byte	0x04, 0x29
        /*0042*/ 	.short	(.L_29 - .L_28)


	//   ....[0]....
.L_28:
        /*0044*/ 	.word	0xffffffff


	//   ....[1]....
        /*0048*/ 	.word	0xffffffff


	//   ....[2]....
        /*004c*/ 	.word	0xffffffff


	//   ....[3]....
        /*0050*/ 	.word	0xffffffff


	//   ....[4]....
        /*0054*/ 	.word	0xffffffff


	//   ....[5]....
        /*0058*/ 	.word	0xffffffff


	//----- nvinfo : EIATTR_COOP_GROUP_INSTR_OFFSETS
	.align		4
.L_29:
        /*005c*/ 	.byte	0x04, 0x28
        /*005e*/ 	.short	(.L_31 - .L_30)


	//   ....[0]....
.L_30:
        /*0060*/ 	.word	0x00000060


	//   ....[1]....
        /*0064*/ 	.word	0x00000070


	//   ....[2]....
        /*0068*/ 	.word	0x00000130


	//   ....[3]....
        /*006c*/ 	.word	0x00000390


	//   ....[4]....
        /*0070*/ 	.word	0x00000850


	//   ....[5]....
        /*0074*/ 	.word	0x000012a0


	//----- nvinfo : EIATTR_REG_RECONFIG
	.align		4
.L_31:
        /*0078*/ 	.byte	0x01, 0x54
	.zero		2


	//----- nvinfo : EIATTR_SYSCALL_OFFSETS
	.align		4
        /*007c*/ 	.byte	0x04, 0x46
        /*007e*/ 	.short	(.L_33 - .L_32)


	//   ....[0]....
.L_32:
        /*0080*/ 	.word	0x00001460


	//----- nvinfo : EIATTR_MBARRIER_INSTR_OFFSETS
	.align		4
.L_33:
        /*0084*/ 	.byte	0x04, 0x39
        /*0086*/ 	.short	(.L_35 - .L_34)


	//   ....[0]....
.L_34:
        /*0088*/ 	.word	0x00000250
        /*008c*/ 	.word	0x000000ff
        /*0090*/ 	.word	0x00000000
        /*0094*/ 	.short	0x0100
        /*0096*/ 	.byte	0x08
	.zero		1


	//   ....[1]....
        /*0098*/ 	.word	0x00000260
        /*009c*/ 	.word	0x000000ff
        /*00a0*/ 	.word	0x00000048
        /*00a4*/ 	.short	0x0100
        /*00a6*/ 	.byte	0x08
	.zero		1


	//   ....[2]....
        /*00a8*/ 	.word	0x00000270
        /*00ac*/ 	.word	0x000000ff
        /*00b0*/ 	.word	0x00000008
        /*00b4*/ 	.short	0x0100
        /*00b6*/ 	.byte	0x08
	.zero		1


	//   ....[3]....
        /*00b8*/ 	.word	0x00000280
        /*00bc*/ 	.word	0x000000ff
        /*00c0*/ 	.word	0x00000050
        /*00c4*/ 	.short	0x0100
        /*00c6*/ 	.byte	0x08
	.zero		1


	//   ....[4]....
        /*00c8*/ 	.word	0x00000290
        /*00cc*/ 	.word	0x000000ff
        /*00d0*/ 	.word	0x00000010
        /*00d4*/ 	.short	0x0100
        /*00d6*/ 	.byte	0x08
	.zero		1


	//   ....[5]....
        /*00d8*/ 	.word	0x000002a0
        /*00dc*/ 	.word	0x000000ff
        /*00e0*/ 	.word	0x00000058
        /*00e4*/ 	.short	0x0100
        /*00e6*/ 	.byte	0x08
	.zero		1


	//   ....[6]....
        /*00e8*/ 	.word	0x000002b0
        /*00ec*/ 	.word	0x000000ff
        /*00f0*/ 	.word	0x00000018
        /*00f4*/ 	.short	0x0100
        /*00f6*/ 	.byte	0x08
	.zero		1


	//   ....[7]....
        /*00f8*/ 	.word	0x000002c0
        /*00fc*/ 	.word	0x000000ff
        /*0100*/ 	.word	0x00000060
        /*0104*/ 	.short	0x0100
        /*0106*/ 	.byte	0x08
	.zero		1


	//   ....[8]....
        /*0108*/ 	.word	0x000002d0
        /*010c*/ 	.word	0x000000ff
        /*0110*/ 	.word	0x00000020
        /*0114*/ 	.short	0x0100
        /*0116*/ 	.byte	0x08
	.zero		1


	//   ....[9]....
        /*0118*/ 	.word	0x000002e0
        /*011c*/ 	.word	0x000000ff
        /*0120*/ 	.word	0x00000068
        /*0124*/ 	.short	0x0100
        /*0126*/ 	.byte	0x08
	.zero		1


	//   ....[10]....
        /*0128*/ 	.word	0x000002f0
        /*012c*/ 	.word	0x000000ff
        /*0130*/ 	.word	0x00000028
        /*0134*/ 	.short	0x0100
        /*0136*/ 	.byte	0x08
	.zero		1


	//   ....[11]....
        /*0138*/ 	.word	0x00000300
        /*013c*/ 	.word	0x000000ff
        /*0140*/ 	.word	0x00000070
        /*0144*/ 	.short	0x0100
        /*0146*/ 	.byte	0x08
	.zero		1


	//   ....[12]....
        /*0148*/ 	.word	0x00000310
        /*014c*/ 	.word	0x000000ff
        /*0150*/ 	.word	0x00000030
        /*0154*/ 	.short	0x0100
        /*0156*/ 	.byte	0x08
	.zero		1


	//   ....[13]....
        /*0158*/ 	.word	0x00000320
        /*015c*/ 	.word	0x000000ff
        /*0160*/ 	.word	0x00000078
        /*0164*/ 	.short	0x0100
        /*0166*/ 	.byte	0x08
	.zero		1


	//   ....[14]....
        /*0168*/ 	.word	0x00000330
        /*016c*/ 	.word	0x000000ff
        /*0170*/ 	.word	0x00000038
        /*0174*/ 	.short	0x0100
        /*0176*/ 	.byte	0x08
	.zero		1


	//   ....[15]....
        /*0178*/ 	.word	0x00000340
        /*017c*/ 	.word	0x000000ff
        /*0180*/ 	.word	0x00000080
        /*0184*/ 	.short	0x0100
        /*0186*/ 	.byte	0x08
	.zero		1


	//   ....[16]....
        /*0188*/ 	.word	0x00000350
        /*018c*/ 	.word	0x000000ff
        /*0190*/ 	.word	0x00000040
        /*0194*/ 	.short	0x0100
        /*0196*/ 	.byte	0x08
	.zero		1


	//   ....[17]....
        /*0198*/ 	.word	0x00000360
        /*019c*/ 	.word	0x000000ff
        /*01a0*/ 	.word	0x00000088
        /*01a4*/ 	.short	0x0100
        /*01a6*/ 	.byte	0x08
	.zero		1


	//   ....[18]....
        /*01a8*/ 	.word	0x00000790
        /*01ac*/ 	.word	0x000000ff
        /*01b0*/ 	.word	0x000000a0
        /*01b4*/ 	.short	0x0100
        /*01b6*/ 	.byte	0x06
	.zero		1


	//   ....[19]....
        /*01b8*/ 	.word	0x00000800
        /*01bc*/ 	.word	0x000000ff
        /*01c0*/ 	.word	0x000000a8
        /*01c4*/ 	.short	0x0100
        /*01c6*/ 	.byte	0x06
	.zero		1


	//   ....[20]....
        /*01c8*/ 	.word	0x00001520
        /*01cc*/ 	.word	0x00000003
        /*01d0*/ 	.word	0x00000000
        /*01d4*/ 	.short	0x010a
        /*01d6*/ 	.byte	0x3f
	.zero		1


	//   ....[21]....
        /*01d8*/ 	.word	0x00001560
        /*01dc*/ 	.word	0x00000003
        /*01e0*/ 	.word	0x00000000
        /*01e4*/ 	.short	0x010a
        /*01e6*/ 	.byte	0x3f
	.zero		1


	//   ....[22]....
        /*01e8*/ 	.word	0x00001840
        /*01ec*/ 	.word	0x00000005
        /*01f0*/ 	.word	0x00000000
        /*01f4*/ 	.short	0x010a
        /*01f6*/ 	.byte	0x3f
	.zero		1


	//   ....[23]....
        /*01f8*/ 	.word	0x00001880
        /*01fc*/ 	.word	0x00000005
        /*0200*/ 	.word	0x00000000
        /*0204*/ 	.short	0x010a
        /*0206*/ 	.byte	0x3f
	.zero		1


	//   ....[24]....
        /*0208*/ 	.word	0x000019f0
        /*020c*/ 	.word	0x00000005
        /*0210*/ 	.word	0x00000000
        /*0214*/ 	.short	0x0101
        /*0216*/ 	.byte	0x3f
	.zero		1


	//   ....[25]....
        /*0218*/ 	.word	0x00001c10
        /*021c*/ 	.word	0x00000003
        /*0220*/ 	.word	0x00000000
        /*0224*/ 	.short	0x0101
        /*0226*/ 	.byte	0x3f
	.zero		1


	//   ....[26]....
        /*0228*/ 	.word	0x0000a9f0
        /*022c*/ 	.word	0x00000014
        /*0230*/ 	.word	0x00000048
        /*0234*/ 	.short	0x010a
        /*0236*/ 	.byte	0x3f
	.zero		1


	//   ....[27]....
        /*0238*/ 	.word	0x0000ad70
        /*023c*/ 	.word	0x00000003
        /*0240*/ 	.word	0x000000a8
        /*0244*/ 	.short	0x0101
        /*0246*/ 	.byte	0x3f
	.zero		1


	//   ....[28]....
        /*0248*/ 	.word	0x0000b4c0
        /*024c*/ 	.word	0x00000007
        /*0250*/ 	.word	0x00000000
        /*0254*/ 	.short	0x010a
        /*0256*/ 	.byte	0x3f
	.zero		1


	//   ....[29]....
        /*0258*/ 	.word	0x0000b540
        /*025c*/ 	.word	0x00000008
        /*0260*/ 	.word	0x00000000
        /*0264*/ 	.short	0x010a
        /*0266*/ 	.byte	0x3f
	.zero		1


	//   ....[30]....
        /*0268*/ 	.word	0x0000b5d0
        /*026c*/ 	.word	0x00000009
        /*0270*/ 	.word	0x00000000
        /*0274*/ 	.short	0x010a
        /*0276*/ 	.byte	0x3f
	.zero		1


	//   ....[31]....
        /*0278*/ 	.word	0x0000b660
        /*027c*/ 	.word	0x00000008
        /*0280*/ 	.word	0x00000000
        /*0284*/ 	.short	0x010a
        /*0286*/ 	.byte	0x3f
	.zero		1


	//   ....[32]....
        /*0288*/ 	.word	0x0000b6f0
        /*028c*/ 	.word	0x00000009
        /*0290*/ 	.word	0x00000000
        /*0294*/ 	.short	0x010a
        /*0296*/ 	.byte	0x3f
	.zero		1


	//   ....[33]....
        /*0298*/ 	.word	0x0000b780
        /*029c*/ 	.word	0x00000008
        /*02a0*/ 	.word	0x00000000
        /*02a4*/ 	.short	0x010a
        /*02a6*/ 	.byte	0x3f
	.zero		1


	//   ....[34]....
        /*02a8*/ 	.word	0x0000b810
        /*02ac*/ 	.word	0x00000009
        /*02b0*/ 	.word	0x00000000
        /*02b4*/ 	.short	0x010a
        /*02b6*/ 	.byte	0x3f
	.zero		1


	//   ....[35]....
        /*02b8*/ 	.word	0x0000b8a0
        /*02bc*/ 	.word	0x00000006
        /*02c0*/ 	.word	0x00000000
        /*02c4*/ 	.short	0x010a
        /*02c6*/ 	.byte	0x3f
	.zero		1


	//   ....[36]....
        /*02c8*/ 	.word	0x0000b930
        /*02cc*/ 	.word	0x00000003
        /*02d0*/ 	.word	0x00000000
        /*02d4*/ 	.short	0x010a
        /*02d6*/ 	.byte	0x3f
	.zero		1


	//   ....[37]....
        /*02d8*/ 	.word	0x0000b990
        /*02dc*/ 	.word	0x00000003
        /*02e0*/ 	.word	0x00000000
        /*02e4*/ 	.short	0x010a
        /*02e6*/ 	.byte	0x3f
	.zero		1


	//   ....[38]....
        /*02e8*/ 	.word	0x0000b9e0
        /*02ec*/ 	.word	0x00000005
        /*02f0*/ 	.word	0x00000000
        /*02f4*/ 	.short	0x010a
        /*02f6*/ 	.byte	0x3f
	.zero		1


	//   ....[39]....
        /*02f8*/ 	.word	0x0000bab0
        /*02fc*/ 	.word	0x00000014
        /*0300*/ 	.word	0x00000048
        /*0304*/ 	.short	0x010a
        /*0306*/ 	.byte	0x3f
	.zero		1


	//   ....[40]....
        /*0308*/ 	.word	0x0000bb80
        /*030c*/ 	.word	0x00000007
        /*0310*/ 	.word	0x00000000
        /*0314*/ 	.short	0x010a
        /*0316*/ 	.byte	0x3f
	.zero		1


	//   ....[41]....
        /*0318*/ 	.word	0x0000bbd0
        /*031c*/ 	.word	0x00000008
        /*0320*/ 	.word	0x00000000
        /*0324*/ 	.short	0x010a
        /*0326*/ 	.byte	0x3f
	.zero		1


	//   ....[42]....
        /*0328*/ 	.word	0x0000bc20
        /*032c*/ 	.word	0x00000009
        /*0330*/ 	.word	0x00000000
        /*0334*/ 	.short	0x010a
        /*0336*/ 	.byte	0x3f
	.zero		1


	//   ....[43]....
        /*0338*/ 	.word	0x0000bc70
        /*033c*/ 	.word	0x00000008
        /*0340*/ 	.word	0x00000000
        /*0344*/ 	.short	0x010a
        /*0346*/ 	.byte	0x3f
	.zero		1


	//   ....[44]....
        /*0348*/ 	.word	0x0000bcc0
        /*034c*/ 	.word	0x00000009
        /*0350*/ 	.word	0x00000000
        /*0354*/ 	.short	0x010a
        /*0356*/ 	.byte	0x3f
	.zero		1


	//   ....[45]....
        /*0358*/ 	.word	0x0000bd10
        /*035c*/ 	.word	0x00000008
        /*0360*/ 	.word	0x00000000
        /*0364*/ 	.short	0x010a
        /*0366*/ 	.byte	0x3f
	.zero		1


	//   ....[46]....
        /*0368*/ 	.word	0x0000bd60
        /*036c*/ 	.word	0x00000009
        /*0370*/ 	.word	0x00000000
        /*0374*/ 	.short	0x010a
        /*0376*/ 	.byte	0x3f
	.zero		1


	//   ....[47]....
        /*0378*/ 	.word	0x0000bdb0
        /*037c*/ 	.word	0x00000006
        /*0380*/ 	.word	0x00000000
        /*0384*/ 	.short	0x010a
        /*0386*/ 	.byte	0x3f
	.zero		1


	//----- nvinfo : EIATTR_NUM_MBARRIERS
	.align		4
.L_35:
        /*0388*/ 	.byte	0x03, 0x38
        /*038a*/ 	.short	0x0014


	//----- nvinfo : EIATTR_EXIT_INSTR_OFFSETS
	.align		4
        /*038c*/ 	.byte	0x04, 0x1c
        /*038e*/ 	.short	(.L_37 - .L_36)


	//   ....[0]....
.L_36:
        /*0390*/ 	.word	0x000009b0


	//   ....[1]....
        /*0394*/ 	.word	0x000011d0


	//   ....[2]....
        /*0398*/ 	.word	0x0000a110


	//   ....[3]....
        /*039c*/ 	.word	0x0000a670


	//   ....[4]....
        /*03a0*/ 	.word	0x0000b980


	//----- nvinfo : EIATTR_MAX_THREADS
	.align		4
.L_37:
        /*03a4*/ 	.byte	0x04, 0x05
        /*03a6*/ 	.short	(.L_39 - .L_38)
.L_38:
        /*03a8*/ 	.word	0x00000180
        /*03ac*/ 	.word	0x00000001
        /*03b0*/ 	.word	0x00000001


	//----- nvinfo : EIATTR_CRS_STACK_SIZE
	.align		4
.L_39:
        /*03b4*/ 	.byte	0x04, 0x1e
        /*03b6*/ 	.short	(.L_41 - .L_40)
.L_40:
        /*03b8*/ 	.word	0x00000000


	//----- nvinfo : EIATTR_CBANK_PARAM_SIZE
	.align		4
.L_41:
        /*03bc*/ 	.byte	0x03, 0x19
        /*03be*/ 	.short	0x0470


	//----- nvinfo : EIATTR_PARAM_CBANK
	.align		4
        /*03c0*/ 	.byte	0x04, 0x0a
        /*03c2*/ 	.short	(.L_43 - .L_42)
	.align		4
.L_42:
        /*03c4*/ 	.word	index@(.nv.constant0._ZN7cutlass13device_kernelINS_4gemm6kernel13GemmUniversalIN4cute5tupleIJiiiiEEENS1_10collective13CollectiveMmaINS1_34MainloopSm90TmaGmmaWarpSpecializedILi9ENS5_IJNS4_1CILi1EEENSA_ILi4EEESB_EEENS1_35KernelTmaWarpSpecializedCooperativeEEENS5_IJNSA_ILi128EEENSA_ILi256EEENSA_ILi32EEEEEENS_6half_tENS5_IJlSB_lEEESK_SL_NS4_8TiledMMAINS4_8MMA_AtomIJNS4_4SM904GMMA26MMA_64x256x16_F32F16F16_SSILNSP_5MajorE0ELSR_0ELNSP_7ScaleInE1ELSS_1EEEEEENS4_6LayoutINS5_IJNSA_ILi2EEESB_SB_EEENS5_IJSB_NSA_ILi0EEESY_EEEEENS5_IJNS4_10UnderscoreES11_S11_EEEEENS4_23SM90_TMA_LOAD_MULTICASTENS4_14ComposedLayoutINS4_7SwizzleILi2ELi4ELi3EEENS4_18smem_ptr_flag_bitsILi16EEENSV_INS5_IJNSA_ILi8EEESI_EEENS5_IJSI_SB_EEEEEEEvNS4_8identityENS4_13SM90_TMA_LOADES1E_vS1F_EENS_8epilogue10collective6detail29Sm90TmaWarpSpecializedAdapterINS1J_15DefaultEpilogueISK_SL_SL_NS1I_6thread17LinearCombinationISK_Li1EffLNS1N_9ScaleType4KindE0ELNS_15FloatRoundStyleE2ESK_EENS1_15EpilogueDefaultEEEEEvvEEEEvNT_6ParamsE)
        /*03c8*/ 	.short	0x0210
        /*03ca*/ 	.short	0x0470


	//----- nvinfo : EIATTR_SW_WAR
	.align		4
.L_43:
        /*03cc*/ 	.byte	0x04, 0x36
        /*03ce*/ 	.short	(.L_45 - .L_44)
.L_44:
        /*03d0*/ 	.word	0x00000008
.L_45:


//--------------------- .nv.callgraph             --------------------------
	.section	.nv.callgraph,"",@"SHT_CUDA_CALLGRAPH"
	.align	4
	.sectionentsize	8
	.align		4
        /*0000*/ 	.word	0x00000000
	.align		4
        /*0004*/ 	.word	0xffffffff
	.align		4
        /*0008*/ 	.word	index@(_ZN7cutlass13device_kernelINS_4gemm6kernel13GemmUniversalIN4cute5tupleIJiiiiEEENS1_10collective13CollectiveMmaINS1_34MainloopSm90TmaGmmaWarpSpecializedILi9ENS5_IJNS4_1CILi1EEENSA_ILi4EEESB_EEENS1_35KernelTmaWarpSpecializedCooperativeEEENS5_IJNSA_ILi128EEENSA_ILi256EEENSA_ILi32EEEEEENS_6half_tENS5_IJlSB_lEEESK_SL_NS4_8TiledMMAINS4_8MMA_AtomIJNS4_4SM904GMMA26MMA_64x256x16_F32F16F16_SSILNSP_5MajorE0ELSR_0ELNSP_7ScaleInE1ELSS_1EEEEEENS4_6LayoutINS5_IJNSA_ILi2EEESB_SB_EEENS5_IJSB_NSA_ILi0EEESY_EEEEENS5_IJNS4_10UnderscoreES11_S11_EEEEENS4_23SM90_TMA_LOAD_MULTICASTENS4_14ComposedLayoutINS4_7SwizzleILi2ELi4ELi3EEENS4_18smem_ptr_flag_bitsILi16EEENSV_INS5_IJNSA_ILi8EEESI_EEENS5_IJSI_SB_EEEEEEEvNS4_8identityENS4_13SM90_TMA_LOADES1E_vS1F_EENS_8epilogue10collective6detail29Sm90TmaWarpSpecializedAdapterINS1J_15DefaultEpilogueISK_SL_SL_NS1I_6thread17LinearCombinationISK_Li1EffLNS1N_9ScaleType4KindE0ELNS_15FloatRoundStyleE2ESK_EENS1_15EpilogueDefaultEEEEEvvEEEEvNT_6ParamsE)
	.align		4
        /*000c*/ 	.word	index@(__assertfail)
	.align		4
        /*0010*/ 	.word	0x00000000
	.align		4
        /*0014*/ 	.word	0xfffffffe
	.align		4
        /*0018*/ 	.word	0x00000000
	.align		4
        /*001c*/ 	.word	0xfffffffd
	.align		4
        /*0020*/ 	.word	0x00000000
	.align		4
        /*0024*/ 	.word	0xfffffffc


//--------------------- .nv.constant4             --------------------------
	.section	.nv.constant4,"a",@progbits
	.align	8
	.align		8
.nv.constant4:
        /*0000*/ 	.dword	__assertfail
	.align		8
        /*0008*/ 	.dword	__unnamed_1
	.align		8
        /*0010*/ 	.dword	_ZN40_INTERNAL_a5bfb5a4_4_k_cu_98970a26_248194cuda3std3__45__cpo5beginE
	.align		8
        /*0018*/ 	.dword	_ZN40_INTERNAL_a5bfb5a4_4_k_cu_98970a26_248194cuda3std3__45__cpo3endE
	.align		8
        /*0020*/ 	.dword	_ZN40_INTERNAL_a5bfb5a4_4_k_cu_98970a26_248194cuda3std3__45__cpo6cbeginE
	.align		8
        /*0028*/ 	.dword	_ZN40_INTERNAL_a5bfb5a4_4_k_cu_98970a26_248194cuda3std3__45__cpo4cendE
	.align		8
        /*0030*/ 	.dword	_ZN40_INTERNAL_a5bfb5a4_4_k_cu_98970a26_248194cuda3std3__442_GLOBAL__N__a5bfb5a4_4_k_cu_98970a26_248196ignoreE
	.align		8
        /*0038*/ 	.dword	_ZN40_INTERNAL_a5bfb5a4_4_k_cu_98970a26_248194cuda3std3__419piecewise_constructE
	.align		8
        /*0040*/ 	.dword	_ZN40_INTERNAL_a5bfb5a4_4_k_cu_98970a26_248194cuda3std3__48in_placeE
	.align		8
        /*0048*/ 	.dword	_ZN40_INTERNAL_a5bfb5a4_4_k_cu_98970a26_248194cuda3std6ranges3__45__cpo4swapE
	.align		8
        /*0050*/ 	.dword	_ZN40_INTERNAL_a5bfb5a4_4_k_cu_98970a26_248194cuda3std6ranges3__45__cpo9iter_moveE
	.align		8
        /*0058*/ 	.dword	_ZN40_INTERNAL_a5bfb5a4_4_k_cu_98970a26_248194cute7productE
	.align		8
        /*0060*/ 	.dword	_ZN40_INTERNAL_a5bfb5a4_4_k_cu_98970a26_248194cute1_E
	.align		8
        /*0068*/ 	.dword	$str$22
	.align		8
        /*0070*/ 	.dword	$str$23


//--------------------- .text._ZN7cutlass13device_kernelINS_4gemm6kernel13GemmUniversalIN4cute5tupleIJiiiiEEENS1_10collective13CollectiveMmaINS1_34MainloopSm90TmaGmmaWarpSpecializedILi9ENS5_IJNS4_1CILi1EEENSA_ILi4EEESB_EEENS1_35KernelTmaWarpSpecializedCooperativeEEENS5_IJNSA_ILi128EEENSA_ILi256EEENSA_ILi32EEEEEENS_6half_tENS5_IJlSB_lEEESK_SL_NS4_8TiledMMAINS4_8MMA_AtomIJNS4_4SM904GMMA26MMA_64x256x16_F32F16F16_SSILNSP_5MajorE0ELSR_0ELNSP_7ScaleInE1ELSS_1EEEEEENS4_6LayoutINS5_IJNSA_ILi2EEESB_SB_EEENS5_IJSB_NSA_ILi0EEESY_EEEEENS5_IJNS4_10UnderscoreES11_S11_EEEEENS4_23SM90_TMA_LOAD_MULTICASTENS4_14ComposedLayoutINS4_7SwizzleILi2ELi4ELi3EEENS4_18smem_ptr_flag_bitsILi16EEENSV_INS5_IJNSA_ILi8EEESI_EEENS5_IJSI_SB_EEEEEEEvNS4_8identityENS4_13SM90_TMA_LOADES1E_vS1F_EENS_8epilogue10collective6detail29Sm90TmaWarpSpecializedAdapterINS1J_15DefaultEpilogueISK_SL_SL_NS1I_6thread17LinearCombinationISK_Li1EffLNS1N_9ScaleType4KindE0ELNS_15FloatRoundStyleE2ESK_EENS1_15EpilogueDefaultEEEEEvvEEEEvNT_6ParamsE --------------------------
	.section	.text._ZN7cutlass13device_kernelINS_4gemm6kernel13GemmUniversalIN4cute5tupleIJiiiiEEENS1_10collective13CollectiveMmaINS1_34MainloopSm90TmaGmmaWarpSpecializedILi9ENS5_IJNS4_1CILi1EEENSA_ILi4EEESB_EEENS1_35KernelTmaWarpSpecializedCooperativeEEENS5_IJNSA_ILi128EEENSA_ILi256EEENSA_ILi32EEEEEENS_6half_tENS5_IJlSB_lEEESK_SL_NS4_8TiledMMAINS4_8MMA_AtomIJNS4_4SM904GMMA26MMA_64x256x16_F32F16F16_SSILNSP_5MajorE0ELSR_0ELNSP_7ScaleInE1ELSS_1EEEEEENS4_6LayoutINS5_IJNSA_ILi2EEESB_SB_EEENS5_IJSB_NSA_ILi0EEESY_EEEEENS5_IJNS4_10UnderscoreES11_S11_EEEEENS4_23SM90_TMA_LOAD_MULTICASTENS4_14ComposedLayoutINS4_7SwizzleILi2ELi4ELi3EEENS4_18smem_ptr_flag_bitsILi16EEENSV_INS5_IJNSA_ILi8EEESI_EEENS5_IJSI_SB_EEEEEEEvNS4_8identityENS4_13SM90_TMA_LOADES1E_vS1F_EENS_8epilogue10collective6detail29Sm90TmaWarpSpecializedAdapterINS1J_15DefaultEpilogueISK_SL_SL_NS1I_6thread17LinearCombinationISK_Li1EffLNS1N_9ScaleType4KindE0ELNS_15FloatRoundStyleE2ESK_EENS1_15EpilogueDefaultEEEEEvvEEEEvNT_6ParamsE,"ax",@progbits
	.align	128
.text._ZN7cutlass13device_kernelINS_4gemm6kernel13GemmUniversalIN4cute5tupleIJiiiiEEENS1_10collective13CollectiveMmaINS1_34MainloopSm90TmaGmmaWarpSpecializedILi9ENS5_IJNS4_1CILi1EEENSA_ILi4EEESB_EEENS1_35KernelTmaWarpSpecializedCooperativeEEENS5_IJNSA_ILi128EEENSA_ILi256EEENSA_ILi32EEEEEENS_6half_tENS5_IJlSB_lEEESK_SL_NS4_8TiledMMAINS4_8MMA_AtomIJNS4_4SM904GMMA26MMA_64x256x16_F32F16F16_SSILNSP_5MajorE0ELSR_0ELNSP_7ScaleInE1ELSS_1EEEEEENS4_6LayoutINS5_IJNSA_ILi2EEESB_SB_EEENS5_IJSB_NSA_ILi0EEESY_EEEEENS5_IJNS4_10UnderscoreES11_S11_EEEEENS4_23SM90_TMA_LOAD_MULTICASTENS4_14ComposedLayoutINS4_7SwizzleILi2ELi4ELi3EEENS4_18smem_ptr_flag_bitsILi16EEENSV_INS5_IJNSA_ILi8EEESI_EEENS5_IJSI_SB_EEEEEEEvNS4_8identityENS4_13SM90_TMA_LOADES1E_vS1F_EENS_8epilogue10collective6detail29Sm90TmaWarpSpecializedAdapterINS1J_15DefaultEpilogueISK_SL_SL_NS1I_6thread17LinearCombinationISK_Li1EffLNS1N_9ScaleType4KindE0ELNS_15FloatRoundStyleE2ESK_EENS1_15EpilogueDefaultEEEEEvvEEEEvNT_6ParamsE:
        .type           _ZN7cutlass13device_kernelINS_4gemm6kernel13GemmUniversalIN4cute5tupleIJiiiiEEENS1_10collective13CollectiveMmaINS1_34MainloopSm90TmaGmmaWarpSpecializedILi9ENS5_IJNS4_1CILi1EEENSA_ILi4EEESB_EEENS1_35KernelTmaWarpSpecializedCooperativeEEENS5_IJNSA_ILi128EEENSA_ILi256EEENSA_ILi32EEEEEENS_6half_tENS5_IJlSB_lEEESK_SL_NS4_8TiledMMAINS4_8MMA_AtomIJNS4_4SM904GMMA26MMA_64x256x16_F32F16F16_SSILNSP_5MajorE0ELSR_0ELNSP_7ScaleInE1ELSS_1EEEEEENS4_6LayoutINS5_IJNSA_ILi2EEESB_SB_EEENS5_IJSB_NSA_ILi0EEESY_EEEEENS5_IJNS4_10UnderscoreES11_S11_EEEEENS4_23SM90_TMA_LOAD_MULTICASTENS4_14ComposedLayoutINS4_7SwizzleILi2ELi4ELi3EEENS4_18smem_ptr_flag_bitsILi16EEENSV_INS5_IJNSA_ILi8EEESI_EEENS5_IJSI_SB_EEEEEEEvNS4_8identityENS4_13SM90_TMA_LOADES1E_vS1F_EENS_8epilogue10collective6detail29Sm90TmaWarpSpecializedAdapterINS1J_15DefaultEpilogueISK_SL_SL_NS1I_6thread17LinearCombinationISK_Li1EffLNS1N_9ScaleType4KindE0ELNS_15FloatRoundStyleE2ESK_EENS1_15EpilogueDefaultEEEEEvvEEEEvNT_6ParamsE,@function
        .size           _ZN7cutlass13device_kernelINS_4gemm6kernel13GemmUniversalIN4cute5tupleIJiiiiEEENS1_10collective13CollectiveMmaINS1_34MainloopSm90TmaGmmaWarpSpecializedILi9ENS5_IJNS4_1CILi1EEENSA_ILi4EEESB_EEENS1_35KernelTmaWarpSpecializedCooperativeEEENS5_IJNSA_ILi128EEENSA_ILi256EEENSA_ILi32EEEEEENS_6half_tENS5_IJlSB_lEEESK_SL_NS4_8TiledMMAINS4_8MMA_AtomIJNS4_4SM904GMMA26MMA_64x256x16_F32F16F16_SSILNSP_5MajorE0ELSR_0ELNSP_7ScaleInE1ELSS_1EEEEEENS4_6LayoutINS5_IJNSA_ILi2EEESB_SB_EEENS5_IJSB_NSA_ILi0EEESY_EEEEENS5_IJNS4_10UnderscoreES11_S11_EEEEENS4_23SM90_TMA_LOAD_MULTICASTENS4_14ComposedLayoutINS4_7SwizzleILi2ELi4ELi3EEENS4_18smem_ptr_flag_bitsILi16EEENSV_INS5_IJNSA_ILi8EEESI_EEENS5_IJSI_SB_EEEEEEEvNS4_8identityENS4_13SM90_TMA_LOADES1E_vS1F_EENS_8epilogue10collective6detail29Sm90TmaWarpSpecializedAdapterINS1J_15DefaultEpilogueISK_SL_SL_NS1I_6thread17LinearCombinationISK_Li1EffLNS1N_9ScaleType4KindE0ELNS_15FloatRoundStyleE2ESK_EENS1_15EpilogueDefaultEEEEEvvEEEEvNT_6ParamsE,(.L_x_338 - _ZN7cutlass13device_kernelINS_4gemm6kernel13GemmUniversalIN4cute5tupleIJiiiiEEENS1_10collective13CollectiveMmaINS1_34MainloopSm90TmaGmmaWarpSpecializedILi9ENS5_IJNS4_1CILi1EEENSA_ILi4EEESB_EEENS1_35KernelTmaWarpSpecializedCooperativeEEENS5_IJNSA_ILi128EEENSA_ILi256EEENSA_ILi32EEEEEENS_6half_tENS5_IJlSB_lEEESK_SL_NS4_8TiledMMAINS4_8MMA_AtomIJNS4_4SM904GMMA26MMA_64x256x16_F32F16F16_SSILNSP_5MajorE0ELSR_0ELNSP_7ScaleInE1ELSS_1EEEEEENS4_6LayoutINS5_IJNSA_ILi2EEESB_SB_EEENS5_IJSB_NSA_ILi0EEESY_EEEEENS5_IJNS4_10UnderscoreES11_S11_EEEEENS4_23SM90_TMA_LOAD_MULTICASTENS4_14ComposedLayoutINS4_7SwizzleILi2ELi4ELi3EEENS4_18smem_ptr_flag_bitsILi16EEENSV_INS5_IJNSA_ILi8EEESI_EEENS5_IJSI_SB_EEEEEEEvNS4_8identityENS4_13SM90_TMA_LOADES1E_vS1F_EENS_8epilogue10collective6detail29Sm90TmaWarpSpecializedAdapterINS1J_15DefaultEpilogueISK_SL_SL_NS1I_6thread17LinearCombinationISK_Li1EffLNS1N_9ScaleType4KindE0ELNS_15FloatRoundStyleE2ESK_EENS1_15EpilogueDefaultEEEEEvvEEEEvNT_6ParamsE)
        .other          _ZN7cutlass13device_kernelINS_4gemm6kernel13GemmUniversalIN4cute5tupleIJiiiiEEENS1_10collective13CollectiveMmaINS1_34MainloopSm90TmaGmmaWarpSpecializedILi9ENS5_IJNS4_1CILi1EEENSA_ILi4EEESB_EEENS1_35KernelTmaWarpSpecializedCooperativeEEENS5_IJNSA_ILi128EEENSA_ILi256EEENSA_ILi32EEEEEENS_6half_tENS5_IJlSB_lEEESK_SL_NS4_8TiledMMAINS4_8MMA_AtomIJNS4_4SM904GMMA26MMA_64x256x16_F32F16F16_SSILNSP_5MajorE0ELSR_0ELNSP_7ScaleInE1ELSS_1EEEEEENS4_6LayoutINS5_IJNSA_ILi2EEESB_SB_EEENS5_IJSB_NSA_ILi0EEESY_EEEEENS5_IJNS4_10UnderscoreES11_S11_EEEEENS4_23SM90_TMA_LOAD_MULTICASTENS4_14ComposedLayoutINS4_7SwizzleILi2ELi4ELi3EEENS4_18smem_ptr_flag_bitsILi16EEENSV_INS5_IJNSA_ILi8EEESI_EEENS5_IJSI_SB_EEEEEEEvNS4_8identityENS4_13SM90_TMA_LOADES1E_vS1F_EENS_8epilogue10collective6detail29Sm90TmaWarpSpecializedAdapterINS1J_15DefaultEpilogueISK_SL_SL_NS1I_6thread17LinearCombinationISK_Li1EffLNS1N_9ScaleType4KindE0ELNS_15FloatRoundStyleE2ESK_EENS1_15EpilogueDefaultEEEEEvvEEEEvNT_6ParamsE,@"STO_CUDA_ENTRY STV_DEFAULT"
_ZN7cutlass13device_kernelINS_4gemm6kernel13GemmUniversalIN4cute5tupleIJiiiiEEENS1_10collective13CollectiveMmaINS1_34MainloopSm90TmaGmmaWarpSpecializedILi9ENS5_IJNS4_1CILi1EEENSA_ILi4EEESB_EEENS1_35KernelTmaWarpSpecializedCooperativeEEENS5_IJNSA_ILi128EEENSA_ILi256EEENSA_ILi32EEEEEENS_6half_tENS5_IJlSB_lEEESK_SL_NS4_8TiledMMAINS4_8MMA_AtomIJNS4_4SM904GMMA26MMA_64x256x16_F32F16F16_SSILNSP_5MajorE0ELSR_0ELNSP_7ScaleInE1ELSS_1EEEEEENS4_6LayoutINS5_IJNSA_ILi2EEESB_SB_EEENS5_IJSB_NSA_ILi0EEESY_EEEEENS5_IJNS4_10UnderscoreES11_S11_EEEEENS4_23SM90_TMA_LOAD_MULTICASTENS4_14ComposedLayoutINS4_7SwizzleILi2ELi4ELi3EEENS4_18smem_ptr_flag_bitsILi16EEENSV_INS5_IJNSA_ILi8EEESI_EEENS5_IJSI_SB_EEEEEEEvNS4_8identityENS4_13SM90_TMA_LOADES1E_vS1F_EENS_8epilogue10collective6detail29Sm90TmaWarpSpecializedAdapterINS1J_15DefaultEpilogueISK_SL_SL_NS1I_6thread17LinearCombinationISK_Li1EffLNS1N_9ScaleType4KindE0ELNS_15FloatRoundStyleE2ESK_EENS1_15EpilogueDefaultEEEEEvvEEEEvNT_6ParamsE:
[----:B------:R-:W0:Y:S01]  /*0000*/  LDC R1, c[0x0][0x28] ;  /* 0x00000a00ff017b82 */ /* 0x000e220000000800 */
[----:B------:R-:W1:Y:S01]  /*0010*/  S2R R18, SR_TID.X ;  /* 0x0000000000127919 */ /* 0x000e620000002100 */
[----:B------:R-:W-:Y:S01]  /*0020*/  ELECT P0, URZ, PT ;  /* 0x00000000003f782f */ /* 0x000fe20003800000 */
[----:B------:R-:W-:Y:S01]  /*0030*/  BSSY B0, `(.L_x_0) ;  /* 0x000000f000007945 */ /* 0x000fe20003800000 */
[--C-:B-1----:R-:W-:Y:S02]  /*0040*/  SHF.R.U32.HI R0, RZ, 0x5, R18.reuse ;  /* 0x00000005ff007819 */ /* 0x102fe40000011612 */
[----:B------:R-:W-:-:S03]  /*0050*/  SHF.R.U32.HI R3, RZ, 0x7, R18 ;  /* 0x00000007ff037819 */ /* 0x000fc60000011612 */
[----:B------:R-:W1:Y:S04]  /*0060*/  SHFL.IDX PT, R2, R0, RZ, 0x1f ;  /* 0x00001fff00027589 */ /* 0x000e6800000e0000 */
[----:B------:R2:W3:Y:S01]  /*0070*/  SHFL.IDX PT, R5, R3, RZ, 0x1f ;  /* 0x00001fff03057589 */ /* 0x0004e200000e0000 */
[----:B-1----:R-:W-:-:S13]  /*0080*/  ISETP.NE.OR P0, PT, R2, RZ, !P0 ;  /* 0x000000ff0200720c */ /* 0x002fda0004705670 */
[----:B0-23--:R-:W-:Y:S05]  /*0090*/  @P0 BRA `(.L_x_1) ;  /* 0x0000000000200947 */ /* 0x00dfea0003800000 */
[----:B------:R-:W-:Y:S02]  /*00a0*/  ULDC.64 UR4, c[0x0][0x198] ;  /* 0x0000660000047ab9 */ /* 0x000fe40000000a00 */
[----:B------:R-:W-:Y:S02]  /*00b0*/  UIADD3 UR6, UP0, UR4, 0xf0, URZ ;  /* 0x000000f004067890 */ /* 0x000fe4000ff1e03f */
[----:B------:R-:W-:Y:S02]  /*00c0*/  UIADD3 UR4, UP1, UR4, 0x1f0, URZ ;  /* 0x000001f004047890 */ /* 0x000fe4000ff3e03f */
[----:B------:R-:W-:Y:S02]  /*00d0*/  UIADD3.X UR7, URZ, UR5, URZ, UP0, !UPT ;  /* 0x000000053f077290 */ /* 0x000fe400087fe43f */
[----:B------:R-:W-:-:S07]  /*00e0*/  UIADD3.X UR5, URZ, UR5, URZ, UP1, !UPT ;  /* 0x000000053f057290 */ /* 0x000fce0008ffe43f */
[----:B------:R0:W-:Y:S02]  /*00f0*/  UTMACCTL.PF [UR6] ;  /* 0x00000000060079b9 */ /* 0x0001e40008040000 */
[----:B------:R0:W-:Y:S02]  /*0100*/  UTMACCTL.PF [UR4] ;  /* 0x00000000040079b9 */ /* 0x0001e40008040000 */
[----:B0-----:R-:W-:Y:S01]  /*0110*/  NOP ;  /* 0x0000000000007918 */ /* 0x001fe20000000000 */
.L_x_1:
[----:B------:R-:W-:Y:S05]  /*0120*/  BSYNC B0 ;  /* 0x0000000000007941 */ /* 0x000fea0003800000 */
.L_x_0:
[----:B------:R-:W0:Y:S02]  /*0130*/  SHFL.IDX PT, R3, R0, RZ, 0x1f ;  /* 0x00001fff00037589 */ /* 0x000e2400000e0000 */
[----:B0-----:R-:W-:-:S13]  /*0140*/  ISETP.NE.AND P0, PT, R3, RZ, PT ;  /* 0x000000ff0300720c */ /* 0x001fda0003f05270 */
[----:B------:R-:W-:Y:S05]  /*0150*/  @P0 BRA `(.L_x_2) ;  /* 0x00000000008c0947 */ /* 0x000fea0003800000 */
[----:B------:R-:W-:Y:S01]  /*0160*/  ELECT P0, URZ, PT ;  /* 0x00000000003f782f */ /* 0x000fe20003800000 */
[----:B------:R-:W-:-:S12]  /*0170*/  BSSY B0, `(.L_x_2) ;  /* 0x0000021000007945 */ /* 0x000fd80003800000 */
[----:B------:R-:W-:Y:S05]  /*0180*/  @!P0 BRA `(.L_x_3) ;  /* 0x00000000007c8947 */ /* 0x000fea0003800000 */
[----:B------:R-:W0:Y:S01]  /*0190*/  S2UR UR8, SR_CgaCtaId ;  /* 0x00000000000879c3 */ /* 0x000e220000008800 */
[----:B------:R-:W-:Y:S01]  /*01a0*/  UMOV UR4, 0x400 ;  /* 0x0000040000047882 */ /* 0x000fe20000000000 */
[----:B------:R-:W-:Y:S01]  /*01b0*/  UMOV UR5, 0x1 ;  /* 0x0000000100057882 */ /* 0x000fe20000000000 */
[----:B------:R-:W-:Y:S02]  /*01c0*/  UMOV UR6, 0x8 ;  /* 0x0000000800067882 */ /* 0x000fe40000000000 */
[----:B------:R-:W-:-:S04]  /*01d0*/  UIADD3 UR6, -UR6, 0x100000, URZ ;  /* 0x0010000006067890 */ /* 0x000fc8000fffe13f */
[----:B------:R-:W-:Y:S02]  /*01e0*/  USHF.L.U32 UR7, UR6, 0xb, URZ ;  /* 0x0000000b06077899 */ /* 0x000fe4000800063f */
[----:B------:R-:W-:Y:S02]  /*01f0*/  USHF.L.U32 UR6, UR6, 0x1, URZ ;  /* 0x0000000106067899 */ /* 0x000fe4000800063f */
[----:B0-----:R-:W-:Y:S02]  /*0200*/  ULEA UR8, UR8, UR4, 0x18 ;  /* 0x0000000408087291 */ /* 0x001fe4000f8ec03f */
[----:B------:R-:W-:-:S04]  /*0210*/  UIADD3 UR4, -UR5, 0x100000, URZ ;  /* 0x0010000005047890 */ /* 0x000fc8000fffe13f */
[----:B------:R-:W-:Y:S02]  /*0220*/  USHF.L.U32 UR5, UR4, 0xb, URZ ;  /* 0x0000000b04057899 */ /* 0x000fe4000800063f */
[----:B------:R-:W-:Y:S01]  /*0230*/  USHF.L.U32 UR4, UR4, 0x1, URZ ;  /* 0x0000000104047899 */ /* 0x000fe2000800063f */
[----:B------:R-:W0:Y:S11]  /*0240*/  FENCE.VIEW.ASYNC.S ;  /* 0x00000000000073c6 */ /* 0x000e360000000000 */
[----:B0-----:R0:W1:Y:S01]  /*0250*/  SYNCS.EXCH.64 URZ, [UR8], UR4 ;  /* 0x00000004083f75b2 */ /* 0x0010620008000100 */
[----:B------:R0:W2:Y:S01]  /*0260*/  SYNCS.EXCH.64 URZ, [UR8+0x48], UR6 ;  /* 0x00004806083f75b2 */ /* 0x0000a20008000100 */
[----:B------:R0:W3:Y:S01]  /*0270*/  SYNCS.EXCH.64 URZ, [UR8+0x8], UR4 ;  /* 0x00000804083f75b2 */ /* 0x0000e20008000100 */
[----:B------:R0:W4:Y:S01]  /*0280*/  SYNCS.EXCH.64 URZ, [UR8+0x50], UR6 ;  /* 0x00005006083f75b2 */ /* 0x0001220008000100 */
[----:B------:R0:W0:Y:S01]  /*0290*/  SYNCS.EXCH.64 URZ, [UR8+0x10], UR4 ;  /* 0x00001004083f75b2 */ /* 0x0000220008000100 */
        /* <DEDUP_REMOVED lines=13> */
[----:B------:R-:W-:Y:S01]  /*0370*/  NOP ;  /* 0x0000000000007918 */ /* 0x000fe20000000000 */
.L_x_3:
[----:B0-----:R-:W-:Y:S05]  /*0380*/  BSYNC B0 ;  /* 0x0000000000007941 */ /* 0x001fea0003800000 */
.L_x_2:
[----:B------:R-:W0:Y:S01]  /*0390*/  SHFL.IDX PT, R0, R0, RZ, 0x1f ;  /* 0x00001fff00007589 */ /* 0x000e2200000e0000 */
[----:B------:R-:W-:Y:S01]  /*03a0*/  SHF.R.S32.HI R7, RZ, 0x1f, R18 ;  /* 0x0000001fff077819 */ /* 0x000fe20000011412 */
[----:B------:R-:W5:Y:S01]  /*03b0*/  S2UR UR8, SR_CTAID.X ;  /* 0x00000000000879c3 */ /* 0x000f620000002500 */
[----:B------:R-:W-:Y:S01]  /*03c0*/  ELECT P0, URZ, PT ;  /* 0x00000000003f782f */ /* 0x000fe20003800000 */
[----:B------:R-:W1:Y:S01]  /*03d0*/  S2R R4, SR_CTAID.Y ;  /* 0x0000000000047919 */ /* 0x000e620000002600 */
[----:B------:R-:W-:Y:S01]  /*03e0*/  LEA.HI R7, R7, R18, RZ, 0x7 ;  /* 0x0000001207077211 */ /* 0x000fe200078f38ff */
[----:B------:R-:W-:Y:S01]  /*03f0*/  ULDC UR4, c[0x0][0x154] ;  /* 0x0000550000047ab9 */ /* 0x000fe20000000800 */
[----:B------:R-:W-:Y:S01]  /*0400*/  SHF.R.S32.HI R8, RZ, 0x1f, R3 ;  /* 0x0000001fff087819 */ /* 0x000fe20000011403 */
[----:B------:R-:W-:Y:S01]  /*0410*/  NOP ;  /* 0x0000000000007918 */ /* 0x000fe20000000000 */
[----:B------:R-:W-:Y:S01]  /*0420*/  LOP3.LUT R7, R7, 0xffffff80, RZ, 0xc0, !PT ;  /* 0xffffff8007077812 */ /* 0x000fe200078ec0ff */
[----:B------:R-:W2:Y:S01]  /*0430*/  LDC R12, c[0x0][0x140] ;  /* 0x00005000ff0c7b82 */ /* 0x000ea20000000800 */
[----:B------:R-:W-:Y:S01]  /*0440*/  LEA.HI R8, R8, R3, RZ, 0x2 ;  /* 0x0000000308087211 */ /* 0x000fe200078f10ff */
[----:B------:R-:W-:-:S02]  /*0450*/  NOP ;  /* 0x0000000000007918 */ /* 0x000fc40000000000 */
[----:B------:R-:W-:Y:S01]  /*0460*/  IMAD.IADD R6, R18, 0x1, -R7 ;  /* 0x0000000112067824 */ /* 0x000fe200078e0a07 */
[----:B------:R-:W-:-:S03]  /*0470*/  LOP3.LUT R8, R8, 0x3ffffffc, RZ, 0xc0, !PT ;  /* 0x3ffffffc08087812 */ /* 0x000fc600078ec0ff */
[----:B------:R-:W3:Y:S01]  /*0480*/  LDC R10, c[0x0][0x144] ;  /* 0x00005100ff0a7b82 */ /* 0x000ee20000000800 */
[----:B------:R-:W-:Y:S02]  /*0490*/  SHF.R.S32.HI R7, RZ, 0x1f, R6 ;  /* 0x0000001fff077819 */ /* 0x000fe40000011406 */
[----:B------:R-:W-:Y:S02]  /*04a0*/  LOP3.LUT P2, RZ, R6, 0x7, RZ, 0xc0, !PT ;  /* 0x0000000706ff7812 */ /* 0x000fe4000784c0ff */
[----:B------:R-:W-:Y:S01]  /*04b0*/  LEA.HI R7, R7, R6, RZ, 0x3 ;  /* 0x0000000607077211 */ /* 0x000fe200078f18ff */
[----:B------:R-:W-:Y:S01]  /*04c0*/  VIADD R6, R5, 0xffffffff ;  /* 0xffffffff05067836 */ /* 0x000fe20000000000 */
[----:B0-----:R-:W-:Y:S02]  /*04d0*/  ISETP.NE.OR P0, PT, R0, RZ, !P0 ;  /* 0x000000ff0000720c */ /* 0x001fe40004705670 */
[--C-:B------:R-:W-:Y:S02]  /*04e0*/  SHF.R.S32.HI R0, RZ, 0x3, R7.reuse ;  /* 0x00000003ff007819 */ /* 0x100fe40000011407 */
[----:B------:R-:W-:-:S02]  /*04f0*/  SHF.R.S32.HI R7, RZ, 0x1f, R7 ;  /* 0x0000001fff077819 */ /* 0x000fc40000011407 */
[----:B------:R-:W-:Y:S02]  /*0500*/  ISETP.GE.U32.AND P5, PT, R6, 0x2, PT ;  /* 0x000000020600780c */ /* 0x000fe40003fa6070 */
[----:B------:R-:W-:Y:S02]  /*0510*/  LEA.HI R7, R7, R0, RZ, 0x2 ;  /* 0x0000000007077211 */ /* 0x000fe400078f10ff */
[----:B--2---:R-:W-:Y:S02]  /*0520*/  ISETP.EQ.U32.AND P3, PT, R12, 0x1, PT ;  /* 0x000000010c00780c */ /* 0x004fe40003f62070 */
[----:B-1----:R-:W-:Y:S01]  /*0530*/  I2FP.F32.U32 R9, R4 ;  /* 0x0000000400097245 */ /* 0x002fe20000201000 */
[----:B------:R-:W-:Y:S01]  /*0540*/  VOTEU.ALL UP0, P0 ;  /* 0x00000000003f7886 */ /* 0x000fe20000000000 */
[----:B------:R-:W-:Y:S01]  /*0550*/  LOP3.LUT R7, R7, 0xfffffffc, RZ, 0xc0, !PT ;  /* 0xfffffffc07077812 */ /* 0x000fe200078ec0ff */
[----:B------:R-:W-:Y:S02]  /*0560*/  VOTEU.ALL UP1, P0 ;  /* 0x00000000003f7886 */ /* 0x000fe40000020000 */
[----:B------:R-:W-:Y:S01]  /*0570*/  FMUL R11, R9, UR4 ;  /* 0x00000004090b7c20 */ /* 0x000fe20008400000 */
[----:B------:R-:W-:Y:S01]  /*0580*/  IMAD.IADD R9, R3, 0x1, -R8 ;  /* 0x0000000103097824 */ /* 0x000fe200078e0a08 */
[----:B-----5:R-:W-:Y:S01]  /*0590*/  I2FP.F32.U32 R8, UR8 ;  /* 0x0000000800087c45 */ /* 0x020fe20008201000 */
[----:B------:R-:W-:Y:S01]  /*05a0*/  IMAD.IADD R0, R0, 0x1, -R7 ;  /* 0x0000000100007824 */ /* 0x000fe200078e0a07 */
[----:B------:R-:W0:Y:S01]  /*05b0*/  @!UP0 S2UR UR7, SR_CgaCtaId ;  /* 0x00000000000789c3 */ /* 0x000e220000008800 */
[----:B------:R-:W-:Y:S01]  /*05c0*/  ULDC UR4, c[0x0][0x150] ;  /* 0x0000540000047ab9 */ /* 0x000fe20000000800 */
[----:B------:R-:W1:Y:S01]  /*05d0*/  F2I.U32.TRUNC.NTZ R11, R11 ;  /* 0x0000000b000b7305 */ /* 0x000e62000020f000 */
[----:B------:R-:W-:Y:S01]  /*05e0*/  FMUL R8, R8, UR4 ;  /* 0x0000000408087c20 */ /* 0x000fe20008400000 */
[----:B------:R-:W-:Y:S01]  /*05f0*/  SHF.R.S32.HI R3, RZ, 0x1f, R2 ;  /* 0x0000001fff037819 */ /* 0x000fe20000011402 */
[----:B------:R-:W-:Y:S01]  /*0600*/  IMAD R9, R9, 0x4, R0 ;  /* 0x0000000409097824 */ /* 0x000fe200078e0200 */
[----:B------:R-:W-:Y:S01]  /*0610*/  UMOV UR4, 0x20 ;  /* 0x0000002000047882 */ /* 0x000fe20000000000 */
[----:B------:R-:W-:Y:S01]  /*0620*/  @!UP0 UMOV UR6, 0x400 ;  /* 0x0000040000068882 */ /* 0x000fe20000000000 */
[----:B------:R-:W2:Y:S01]  /*0630*/  LDC R7, c[0x0][0x148] ;  /* 0x00005200ff077b82 */ /* 0x000ea20000000800 */
[----:B------:R-:W-:Y:S01]  /*0640*/  LEA.HI R3, R3, R2, RZ, 0x2 ;  /* 0x0000000203037211 */ /* 0x000fe200078f10ff */
[----:B------:R-:W5:Y:S01]  /*0650*/  F2I.U32.TRUNC.NTZ R8, R8 ;  /* 0x0000000800087305 */ /* 0x000f62000020f000 */
[----:B------:R-:W-:Y:S01]  /*0660*/  IMAD.SHL.U32 R22, R9, 0x4, RZ ;  /* 0x0000000409167824 */ /* 0x000fe200078e00ff */
[----:B------:R-:W-:-:S04]  /*0670*/  @!UP0 UIADD3 UR4, -UR4, 0x100000, URZ ;  /* 0x0010000004048890 */ /* 0x000fc8000fffe13f */
[----:B------:R-:W-:Y:S02]  /*0680*/  @!UP0 USHF.L.U32 UR5, UR4, 0xb, URZ ;  /* 0x0000000b04058899 */ /* 0x000fe4000800063f */
[----:B------:R-:W-:Y:S01]  /*0690*/  @!UP0 USHF.L.U32 UR4, UR4, 0x1, URZ ;  /* 0x0000000104048899 */ /* 0x000fe2000800063f */
[----:B------:R-:W-:Y:S02]  /*06a0*/  LOP3.LUT R3, R3, 0xfffffffc, RZ, 0xc0, !PT ;  /* 0xfffffffc03037812 */ /* 0x000fe400078ec0ff */
[----:B------:R-:W-:Y:S01]  /*06b0*/  LOP3.LUT R22, R9, 0xc, R22, 0x78, !PT ;  /* 0x0000000c09167812 */ /* 0x000fe200078e7816 */
[----:B-1----:R-:W-:Y:S02]  /*06c0*/  IMAD.MOV R21, RZ, RZ, -R11 ;  /* 0x000000ffff157224 */ /* 0x002fe400078e0a0b */
[----:B------:R-:W-:Y:S01]  /*06d0*/  IMAD.IADD R0, R2, 0x1, -R3 ;  /* 0x0000000102007824 */ /* 0x000fe200078e0a03 */
[----:B0-----:R-:W-:Y:S01]  /*06e0*/  @!UP0 ULEA UR6, UR7, UR6, 0x18 ;  /* 0x0000000607068291 */ /* 0x001fe2000f8ec03f */
[----:B-----5:R-:W-:-:S03]  /*06f0*/  IMAD.MOV R3, RZ, RZ, -R8 ;  /* 0x000000ffff037224 */ /* 0x020fc600078e0a08 */
[----:B------:R-:W-:Y:S01]  /*0700*/  ISETP.NE.AND P1, PT, R0, 0x3, PT ;  /* 0x000000030000780c */ /* 0x000fe20003f25270 */
[----:B------:R-:W-:Y:S01]  /*0710*/  VOTEU.ALL UP0, P0 ;  /* 0x00000000003f7886 */ /* 0x000fe20000000000 */
[----:B------:R-:W-:Y:S01]  /*0720*/  ISETP.LT.U32.AND P0, PT, R22, 0x4, !P2 ;  /* 0x000000041600780c */ /* 0x000fe20005701070 */
[----:B---3--:R-:W-:Y:S01]  /*0730*/  IMAD R3, R10, R3, UR8 ;  /* 0x000000080a037e24 */ /* 0x008fe2000f8e0203 */
[----:B------:R-:W-:Y:S01]  /*0740*/  ISETP.EQ.OR P1, PT, R0, RZ, !P1 ;  /* 0x000000ff0000720c */ /* 0x000fe20004f22670 */
[----:B--2---:R-:W-:Y:S01]  /*0750*/  IMAD R9, R7, R21, R4 ;  /* 0x0000001507097224 */ /* 0x004fe200078e0204 */
[C---:B------:R-:W-:Y:S02]  /*0760*/  ISETP.NE.AND P2, PT, R5.reuse, RZ, PT ;  /* 0x000000ff0500720c */ /* 0x040fe40003f45270 */
[----:B------:R-:W-:Y:S01]  /*0770*/  ISETP.EQ.AND P1, PT, R5, RZ, P1 ;  /* 0x000000ff0500720c */ /* 0x000fe20000f22270 */
[----:B------:R-:W0:Y:S02]  /*0780*/  FENCE.VIEW.ASYNC.S ;  /* 0x00000000000073c6 */ /* 0x000e240000000000 */
[----:B0-----:R0:W1:Y:S01]  /*0790*/  @!UP0 SYNCS.EXCH.64 URZ, [UR6+0xa0], UR4 ;  /* 0x0000a004063f85b2 */ /* 0x0010620008000100 */
[----:B------:R-:W-:-:S02]  /*07a0*/  ISETP.NE.AND P4, PT, R9, R22, PT ;  /* 0x000000160900720c */ /* 0x000fc40003f85270 */
[----:B------:R-:W-:Y:S02]  /*07b0*/  SEL R19, RZ, 0x1, !P1 ;  /* 0x00000001ff137807 */ /* 0x000fe40004800000 */
[----:B------:R-:W-:Y:S02]  /*07c0*/  ISETP.EQ.OR P4, PT, R3, RZ, !P4 ;  /* 0x000000ff0300720c */ /* 0x000fe40006782670 */
[----:B------:R-:W-:Y:S02]  /*07d0*/  SEL R19, R19, 0x2, P5 ;  /* 0x0000000213137807 */ /* 0x000fe40002800000 */
[----:B------:R-:W-:-:S04]  /*07e0*/  PLOP3.LUT P0, PT, P0, P4, PT, 0x80, 0x0 ;  /* 0x000000000000781c */ /* 0x000fc80000709070 */
[----:B------:R-:W-:Y:S01]  /*07f0*/  P2R R156, PR, RZ, 0x1 ;  /* 0x00000001ff9c7803 */ /* 0x000fe20000000000 */
[----:B------:R0:W2:Y:S01]  /*0800*/  @!UP1 SYNCS.EXCH.64 URZ, [UR6+0xa8], UR4 ;  /* 0x0000a804063f95b2 */ /* 0x0000a20008000100 */
[----:B------:R-:W-:Y:S01]  /*0810*/  NOP ;  /* 0x0000000000007918 */ /* 0x000fe20000000000 */
[----:B------:R-:W-:Y:S06]  /*0820*/  @!P3 BRA `(.L_x_4) ;  /* 0x000000000008b947 */ /* 0x000fec0003800000 */
[----:B-12-4-:R-:W-:Y:S01]  /*0830*/  UCGABAR_ARV ;  /* 0x00000000000079c7 */ /* 0x016fe20008000000 */
[----:B------:R-:W-:Y:S05]  /*0840*/  BRA `(.L_x_5) ;  /* 0x0000000000047947 */ /* 0x000fea0003800000 */
.L_x_4:
[----:B-12-4-:R-:W-:Y:S01]  /*0850*/  NOP ;  /* 0x0000000000007918 */ /* 0x016fe20000000000 */
.L_x_5:
[----:B------:R-:W1:Y:S01]  /*0860*/  LDC R2, c[0x0][0x65c] ;  /* 0x00019700ff027b82 */ /* 0x000e620000000800 */
[----:B------:R-:W-:Y:S02]  /*0870*/  IMAD.U32 R8, RZ, RZ, UR8 ;  /* 0x00000008ff087e24 */ /* 0x000fe4000f8e00ff */
[----:B------:R-:W-:Y:S01]  /*0880*/  IMAD.MOV.U32 R9, RZ, RZ, RZ ;  /* 0x000000ffff097224 */ /* 0x000fe200078e00ff */
[----:B-1----:R-:W-:-:S04]  /*0890*/  ISETP.NE.AND P1, PT, R2, 0x1, PT ;  /* 0x000000010200780c */ /* 0x002fc80003f25270 */
[----:B------:R-:W-:-:S09]  /*08a0*/  P2R R5, PR, RZ, 0x2 ;  /* 0x00000002ff057803 */ /* 0x000fd20000000000 */
[----:B------:R-:W1:Y:S01]  /*08b0*/  @P1 LDC R17, c[0x0][0x10] ;  /* 0x00000400ff111b82 */ /* 0x000e620000000800 */
[----:B------:R-:W-:Y:S02]  /*08c0*/  @P1 IMAD.MOV.U32 R5, RZ, RZ, RZ ;  /* 0x000000ffff051224 */ /* 0x000fe400078e00ff */
[----:B------:R-:W-:-:S05]  /*08d0*/  @P1 IMAD.MOV.U32 R13, RZ, RZ, RZ ;  /* 0x000000ffff0d1224 */ /* 0x000fca00078e00ff */
[----:B------:R-:W2:Y:S01]  /*08e0*/  @!P1 LDC R11, c[0x0][0xc] ;  /* 0x00000300ff0b9b82 */ /* 0x000ea20000000800 */
[----:B-1----:R-:W-:-:S04]  /*08f0*/  @P1 IMAD.WIDE.U32 R16, R17, UR8, R4 ;  /* 0x0000000811101c25 */ /* 0x002fc8000f8e0004 */
[----:B------:R-:W-:Y:S02]  /*0900*/  @P1 IMAD.IADD R17, R17, 0x1, R13 ;  /* 0x0000000111111824 */ /* 0x000fe400078e020d */
[----:B--2---:R-:W-:-:S04]  /*0910*/  @!P1 IMAD.WIDE.U32 R8, R4, R11, R8 ;  /* 0x0000000b04089225 */ /* 0x004fc800078e0008 */
[----:B------:R-:W-:Y:S02]  /*0920*/  @!P1 IMAD.MOV.U32 R16, RZ, RZ, R8 ;  /* 0x000000ffff109224 */ /* 0x000fe400078e0008 */
[----:B------:R-:W-:Y:S01]  /*0930*/  @!P1 IMAD.MOV.U32 R17, RZ, RZ, R9 ;  /* 0x000000ffff119224 */ /* 0x000fe200078e0009 */
[----:B------:R-:W-:Y:S06]  /*0940*/  @!P3 BRA `(.L_x_6) ;  /* 0x00000000000cb947 */ /* 0x000fec0003800000 */
[----:B------:R-:W-:Y:S01]  /*0950*/  UCGABAR_WAIT ;  /* 0x0000000000007dc7 */ /* 0x000fe20008000000 */
[----:B------:R-:W-:Y:S01]  /*0960*/  CCTL.IVALL ;  /* 0x00000000ff00798f */ /* 0x000fe20002000000 */
[----:B------:R-:W-:Y:S05]  /*0970*/  BRA `(.L_x_7) ;  /* 0x0000000000047947 */ /* 0x000fea0003800000 */
.L_x_6:
[----:B------:R-:W-:Y:S06]  /*0980*/  BAR.SYNC.DEFER_BLOCKING 0x0 ;  /* 0x0000000000007b1d */ /* 0x000fec0000010000 */
.L_x_7:
[----:B------:R-:W-:Y:S05]  /*0990*/  @!P2 BRA `(.L_x_8) ;  /* 0x0000009400e0a947 */ /* 0x000fea0003800000 */
[----:B------:R-:W-:-:S13]  /*09a0*/  ISETP.GT.U32.AND P0, PT, R6, 0x1, PT ;  /* 0x000000010600780c */ /* 0x000fda0003f04070 */
[----:B0-----:R-:W-:Y:S05]  /*09b0*/  @P0 EXIT ;  /* 0x000000000000094d */ /* 0x001fea0003800000 */
[----:B------:R-:W-:Y:S01]  /*09c0*/  ULDC.64 UR4, c[0x0][0x650] ;  /* 0x0001940000047ab9 */ /* 0x000fe20000000a00 */
[----:B------:R-:W-:Y:S01]  /*09d0*/  PRMT R0, RZ, 0x7610, R0 ;  /* 0x00007610ff007816 */ /* 0x000fe20000000000 */
[----:B------:R-:W-:Y:S01]  /*09e0*/  IMAD.MOV.U32 R153, RZ, RZ, -0x1 ;  /* 0xffffffffff997424 */ /* 0x000fe200078e00ff */
[----:B------:R-:W-:Y:S01]  /*09f0*/  ISETP.GE.U32.AND P0, PT, R16, UR4, PT ;  /* 0x0000000410007c0c */ /* 0x000fe2000bf06070 */
[----:B------:R-:W-:Y:S02]  /*0a00*/  IMAD.MOV.U32 R152, RZ, RZ, -0x1 ;  /* 0xffffffffff987424 */ /* 0x000fe400078e00ff */
[----:B------:R-:W-:Y:S01]  /*0a10*/  IMAD.MOV.U32 R23, RZ, RZ, -0x1 ;  /* 0xffffffffff177424 */ /* 0x000fe200078e00ff */
[----:B------:R-:W-:-:S13]  /*0a20*/  ISETP.GE.U32.AND.EX P0, PT, R17, UR5, PT, P0 ;  /* 0x0000000511007c0c */ /* 0x000fda000bf06100 */
[----:B------:R-:W-:Y:S05]  /*0a30*/  @P0 BRA `(.L_x_9) ;  /* 0x00000004002c0947 */ /* 0x000fea0003800000 */
[----:B------:R-:W0:Y:S01]  /*0a40*/  LDC.64 R24, c[0x0][0x628] ;  /* 0x00018a00ff187b82 */ /* 0x000e220000000a00 */
[----:B------:R-:W-:Y:S02]  /*0a50*/  IMAD.MOV.U32 R8, RZ, RZ, R16 ;  /* 0x000000ffff087224 */ /* 0x000fe400078e0010 */
[----:B------:R-:W-:-:S05]  /*0a60*/  IMAD.MOV.U32 R9, RZ, RZ, R17 ;  /* 0x000000ffff097224 */ /* 0x000fca00078e0011 */
[----:B------:R-:W1:Y:S08]  /*0a70*/  LDC R0, c[0x0][0x630] ;  /* 0x00018c00ff007b82 */ /* 0x000e700000000800 */
[----:B------:R-:W2:Y:S01]  /*0a80*/  LDC.64 R26, c[0x0][0x620] ;  /* 0x00018800ff1a7b82 */ /* 0x000ea20000000a00 */
[----:B0-----:R-:W-:-:S04]  /*0a90*/  ISETP.NE.U32.AND P0, PT, R24, RZ, PT ;  /* 0x000000ff1800720c */ /* 0x001fc80003f05070 */
[----:B------:R-:W-:-:S13]  /*0aa0*/  ISETP.NE.AND.EX P0, PT, R25, RZ, PT, P0 ;  /* 0x000000ff1900720c */ /* 0x000fda0003f05300 */
[----:B-12---:R-:W-:Y:S05]  /*0ab0*/  @!P0 BRA `(.L_x_10) ;  /* 0x0000000000288947 */ /* 0x006fea0003800000 */
[----:B------:R-:W0:Y:S02]  /*0ac0*/  LDC R13, c[0x0][0x634] ;  /* 0x00018d00ff0d7b82 */ /* 0x000e240000000800 */
[----:B0-----:R-:W-:-:S05]  /*0ad0*/  IADD3 R13, P0, R16, R13, RZ ;  /* 0x0000000d100d7210 */ /* 0x001fca0007f1e0ff */
[----:B------:R-:W-:-:S04]  /*0ae0*/  IMAD.X R15, RZ, RZ, R17, P0 ;  /* 0x000000ffff0f7224 */ /* 0x000fc800000e0611 */
[----:B------:R-:W-:-:S04]  /*0af0*/  IMAD.WIDE.U32 R8, R15, R24, RZ ;  /* 0x000000180f087225 */ /* 0x000fc800078e00ff */
[----:B------:R-:W-:-:S04]  /*0b00*/  IMAD.WIDE.U32 R10, P0, R13, R25, R8 ;  /* 0x000000190d0a7225 */ /* 0x000fc80007800008 */
[----:B------:R-:W-:-:S04]  /*0b10*/  IMAD.WIDE.U32 R8, R13, R24, RZ ;  /* 0x000000180d087225 */ /* 0x000fc800078e00ff */
[----:B------:R-:W-:Y:S01]  /*0b20*/  IMAD.X R13, RZ, RZ, RZ, P0 ;  /* 0x000000ffff0d7224 */ /* 0x000fe200000e06ff */
[----:B------:R-:W-:Y:S01]  /*0b30*/  IADD3 RZ, P0, R9, R10, RZ ;  /* 0x0000000a09ff7210 */ /* 0x000fe20007f1e0ff */
[----:B------:R-:W-:-:S04]  /*0b40*/  IMAD.MOV.U32 R12, RZ, RZ, R11 ;  /* 0x000000ffff0c7224 */ /* 0x000fc800078e000b */
[----:B------:R-:W-:-:S08]  /*0b50*/  IMAD.WIDE.U32.X R8, R15, R25, R12, P0 ;  /* 0x000000190f087225 */ /* 0x000fd000000e040c */
.L_x_10:
[----:B------:R-:W0:Y:S01]  /*0b60*/  LDC.64 R24, c[0x0][0x640] ;  /* 0x00019000ff187b82 */ /* 0x000e220000000a00 */
[-CC-:B------:R-:W-:Y:S01]  /*0b70*/  SHF.R.U64 R28, R8, R0.reuse, R9.reuse ;  /* 0x00000000081c7219 */ /* 0x180fe20000001209 */
[----:B------:R-:W-:Y:S01]  /*0b80*/  IMAD R30, R7, R21, R4 ;  /* 0x00000015071e7224 */ /* 0x000fe200078e0204 */
[----:B------:R-:W-:Y:S01]  /*0b90*/  SHF.R.U32.HI R0, RZ, R0, R9 ;  /* 0x00000000ff007219 */ /* 0x000fe20000011609 */
[----:B------:R-:W-:Y:S01]  /*0ba0*/  IMAD.MOV.U32 R21, RZ, RZ, 0x1 ;  /* 0x00000001ff157424 */ /* 0x000fe200078e00ff */
[----:B------:R-:W-:-:S03]  /*0bb0*/  IADD3 R5, P0, RZ, -R28, RZ ;  /* 0x8000001cff057210 */ /* 0x000fc60007f1e0ff */
[----:B------:R-:W1:Y:S02]  /*0bc0*/  LDC R6, c[0x0][0x618] ;  /* 0x00018600ff067b82 */ /* 0x000e640000000800 */
[----:B------:R-:W-:-:S04]  /*0bd0*/  IMAD.X R9, RZ, RZ, ~R0, P0 ;  /* 0x000000ffff097224 */ /* 0x000fc800000e0e00 */
[-C--:B------:R-:W-:Y:S02]  /*0be0*/  IMAD R0, R9, R26.reuse, RZ ;  /* 0x0000001a09007224 */ /* 0x080fe400078e02ff */
[----:B------:R-:W2:Y:S01]  /*0bf0*/  LDC R11, c[0x0][0x608] ;  /* 0x00018200ff0b7b82 */ /* 0x000ea20000000800 */
[----:B------:R-:W-:-:S04]  /*0c00*/  IMAD.WIDE.U32 R8, R5, R26, R16 ;  /* 0x0000001a05087225 */ /* 0x000fc800078e0010 */
[----:B------:R-:W-:-:S03]  /*0c10*/  IMAD R5, R5, R27, R0 ;  /* 0x0000001b05057224 */ /* 0x000fc600078e0200 */
[----:B------:R-:W3:Y:S01]  /*0c20*/  LDC R12, c[0x0][0x658] ;  /* 0x00019600ff0c7b82 */ /* 0x000ee20000000800 */
[----:B0-----:R-:W-:Y:S01]  /*0c30*/  ISETP.NE.U32.AND P0, PT, R24, RZ, PT ;  /* 0x000000ff1800720c */ /* 0x001fe20003f05070 */
[----:B------:R-:W-:Y:S02]  /*0c40*/  IMAD.IADD R5, R9, 0x1, R5 ;  /* 0x0000000109057824 */ /* 0x000fe400078e0205 */
[----:B------:R-:W-:Y:S01]  /*0c50*/  IMAD.MOV.U32 R9, RZ, RZ, -0x1 ;  /* 0xffffffffff097424 */ /* 0x000fe200078e00ff */
[----:B------:R-:W-:-:S03]  /*0c60*/  ISETP.NE.AND.EX P0, PT, R25, RZ, PT, P0 ;  /* 0x000000ff1900720c */ /* 0x000fc60003f05300 */
[----:B------:R-:W0:Y:S01]  /*0c70*/  LDC R15, c[0x0][0x600] ;  /* 0x00018000ff0f7b82 */ /* 0x000e220000000800 */
[-CC-:B-1----:R-:W-:Y:S02]  /*0c80*/  SHF.R.U64 R13, R8, R6.reuse, R5.reuse ;  /* 0x00000006080d7219 */ /* 0x182fe40000001205 */
[----:B------:R-:W-:-:S05]  /*0c90*/  SHF.R.U32.HI R0, RZ, R6, R5 ;  /* 0x00000006ff007219 */ /* 0x000fca0000011605 */
[----:B------:R-:W1:Y:S01]  /*0ca0*/  LDC R14, c[0x0][0x648] ;  /* 0x00019200ff0e7b82 */ /* 0x000e620000000800 */
[-CC-:B--2---:R-:W-:Y:S02]  /*0cb0*/  SHF.R.U64 R27, R13, R11.reuse, R0.reuse ;  /* 0x0000000b0d1b7219 */ /* 0x184fe40000001200 */
[----:B------:R-:W-:-:S05]  /*0cc0*/  SHF.R.U32.HI R5, RZ, R11, R0 ;  /* 0x0000000bff057219 */ /* 0x000fca0000011600 */
[----:B------:R-:W2:Y:S01]  /*0cd0*/  LDC R20, c[0x0][0x638] ;  /* 0x00018e00ff147b82 */ /* 0x000ea20000000800 */
[-CC-:B---3--:R-:W-:Y:S02]  /*0ce0*/  SHF.R.U64 R26, R27, R12.reuse, R5.reuse ;  /* 0x0000000c1b1a7219 */ /* 0x188fe40000001205 */
[-C--:B------:R-:W-:Y:S02]  /*0cf0*/  SHF.L.U32 R0, R9, R12.reuse, RZ ;  /* 0x0000000c09007219 */ /* 0x080fe400000006ff */
[----:B------:R-:W-:Y:S01]  /*0d00*/  SHF.R.U32.HI R5, RZ, R12, R5 ;  /* 0x0000000cff057219 */ /* 0x000fe20000011605 */
[----:B------:R-:W-:Y:S01]  /*0d10*/  IMAD.MOV.U32 R4, RZ, RZ, R26 ;  /* 0x000000ffff047224 */ /* 0x000fe200078e001a */
[----:B------:R-:W-:Y:S01]  /*0d20*/  LOP3.LUT R10, RZ, R0, RZ, 0x33, !PT ;  /* 0x00000000ff0a7212 */ /* 0x000fe200078e33ff */
[----:B------:R-:W3:Y:S01]  /*0d30*/  LDC R23, c[0x0][0x610] ;  /* 0x00018400ff177b82 */ /* 0x000ee20000000800 */
[----:B------:R-:W-:Y:S05]  /*0d40*/  @!P0 BRA `(.L_x_11) ;  /* 0x0000000000288947 */ /* 0x000fea0003800000 */
[----:B------:R-:W4:Y:S02]  /*0d50*/  LDC R9, c[0x0][0x64c] ;  /* 0x00019300ff097b82 */ /* 0x000f240000000800 */
[----:B----4-:R-:W-:-:S05]  /*0d60*/  IADD3 R9, P0, R26, R9, RZ ;  /* 0x000000091a097210 */ /* 0x010fca0007f1e0ff */
        /* <DEDUP_REMOVED lines=8> */
.L_x_11:
[----:B-1----:R-:W-:Y:S01]  /*0df0*/  SHF.R.U64 R4, R4, R14, R5 ;  /* 0x0000000e04047219 */ /* 0x002fe20000001205 */
[----:B0-----:R-:W-:Y:S01]  /*0e00*/  VIADD R6, R15, 0xffffffff ;  /* 0xffffffff0f067836 */ /* 0x001fe20000000000 */
[----:B------:R-:W-:Y:S02]  /*0e10*/  SHF.L.U32 R0, R21, R12, RZ ;  /* 0x0000000c15007219 */ /* 0x000fe400000006ff */
[----:B------:R-:W-:Y:S01]  /*0e20*/  LOP3.LUT R5, R27, R10, RZ, 0xc0, !PT ;  /* 0x0000000a1b057212 */ /* 0x000fe200078ec0ff */
[----:B------:R-:W-:Y:S01]  /*0e30*/  IMAD.MOV R7, RZ, RZ, -R4 ;  /* 0x000000ffff077224 */ /* 0x000fe200078e0a04 */
[----:B------:R-:W-:Y:S02]  /*0e40*/  SEL R3, R3, R30, !P1 ;  /* 0x0000001e03037207 */ /* 0x000fe40004800000 */
[----:B------:R-:W-:Y:S01]  /*0e50*/  LOP3.LUT R6, R13, R6, RZ, 0xc0, !PT ;  /* 0x000000060d067212 */ /* 0x000fe200078ec0ff */
[----:B------:R-:W-:Y:S02]  /*0e60*/  IMAD R4, R0, R4, R5 ;  /* 0x0000000400047224 */ /* 0x000fe400078e0205 */
[----:B--2---:R-:W-:-:S02]  /*0e70*/  IMAD R0, R7, R20, R26 ;  /* 0x0000001407007224 */ /* 0x004fc400078e021a */
[----:B---3--:R-:W-:Y:S02]  /*0e80*/  IMAD R3, R4, R23, R3 ;  /* 0x0000001704037224 */ /* 0x008fe400078e0203 */
[----:B------:R-:W-:Y:S02]  /*0e90*/  IMAD.MOV.U32 R5, RZ, RZ, 0x1 ;  /* 0x00000001ff057424 */ /* 0x000fe400078e00ff */
[----:B------:R-:W-:Y:S02]  /*0ea0*/  IMAD R4, R0, R15, R6 ;  /* 0x0000000f00047224 */ /* 0x000fe400078e0206 */
[----:B------:R-:W-:Y:S01]  /*0eb0*/  IMAD.MOV.U32 R23, RZ, RZ, R28 ;  /* 0x000000ffff177224 */ /* 0x000fe200078e001c */
[----:B------:R-:W-:Y:S02]  /*0ec0*/  PRMT R0, R5, 0x7610, R0 ;  /* 0x0000761005007816 */ /* 0x000fe40000000000 */
[----:B------:R-:W-:Y:S02]  /*0ed0*/  SEL R152, R4, R3, !P1 ;  /* 0x0000000304987207 */ /* 0x000fe40004800000 */
[----:B------:R-:W-:-:S07]  /*0ee0*/  SEL R153, R3, R4, !P1 ;  /* 0x0000000403997207 */ /* 0x000fce0004800000 */
.L_x_9:
[----:B------:R-:W-:-:S08]  /*0ef0*/  NOP ;  /* 0x0000000000007918 */ /* 0x000fd00000000000 */
[----:B------:R-:W0:Y:S02]  /*0f00*/  USETMAXREG.TRY_ALLOC.CTAPOOL UP0, 0xe8 ;  /* 0x000000e8000079c8 */ /* 0x000e240008000600 */
[----:B0-----:R-:W-:-:S13]  /*0f10*/  PLOP3.LUT P0, PT, PT, PT, UP0, 0x80, 0x0 ;  /* 0x000000000000781c */ /* 0x001fda0003f0f008 */
[----:B------:R-:W-:Y:S05]  /*0f20*/  @!P0 BRA `(.L_x_9) ;  /* 0xfffffffc00f08947 */ /* 0x000fea000383ffff */
[----:B------:R-:W-:Y:S01]  /*0f30*/  ULDC.64 UR4, c[0x0][0x598] ;  /* 0x0001660000047ab9 */ /* 0x000fe20000000a00 */
[----:B------:R-:W-:Y:S01]  /*0f40*/  ULDC.64 UR36, c[0x0][0x208] ;  /* 0x0000820000247ab9 */ /* 0x000fe20000000a00 */
[----:B------:R-:W-:-:S04]  /*0f50*/  ISETP.NE.U32.AND P0, PT, RZ, UR4, PT ;  /* 0x00000004ff007c0c */ /* 0x000fc8000bf05070 */
[----:B------:R-:W-:-:S13]  /*0f60*/  ISETP.NE.AND.EX P0, PT, RZ, UR5, PT, P0 ;  /* 0x00000005ff007c0c */ /* 0x000fda000bf05300 */
[----:B------:R-:W-:Y:S05]  /*0f70*/  @!P0 BRA `(.L_x_12) ;  /* 0x00000000001c8947 */ /* 0x000fea0003800000 */
[----:B------:R-:W0:Y:S02]  /*0f80*/  LDC.64 R4, c[0x0][0x598] ;  /* 0x00016600ff047b82 */ /* 0x000e240000000a00 */
[----:B0-----:R-:W2:Y:S02]  /*0f90*/  LDG.E.64 R4, desc[UR36][R4.64] ;  /* 0x0000002404047981 */ /* 0x001ea4000c1e1b00 */
[----:B--2---:R-:W-:-:S04]  /*0fa0*/  ISETP.NE.U32.AND P0, PT, R4, RZ, PT ;  /* 0x000000ff0400720c */ /* 0x004fc80003f05070 */
[----:B------:R-:W-:-:S13]  /*0fb0*/  ISETP.NE.AND.EX P0, PT, R5, RZ, PT, P0 ;  /* 0x000000ff0500720c */ /* 0x000fda0003f05300 */
[----:B------:R-:W-:Y:S05]  /*0fc0*/  @!P0 BRA `(.L_x_12) ;  /* 0x0000000000088947 */ /* 0x000fea0003800000 */
[----:B------:R0:W5:Y:S01]  /*0fd0*/  LD.E R154, desc[UR36][R4.64] ;  /* 0x00000024049a7980 */ /* 0x000162000c101900 */
[----:B------:R-:W-:Y:S05]  /*0fe0*/  BRA `(.L_x_13) ;  /* 0x0000000000247947 */ /* 0x000fea0003800000 */
.L_x_12:
[----:B------:R-:W-:Y:S02]  /*0ff0*/  ULDC.64 UR4, c[0x0][0x588] ;  /* 0x0001620000047ab9 */ /* 0x000fe40000000a00 */
[----:B------:R-:W-:-:S04]  /*1000*/  ISETP.NE.U32.AND P0, PT, RZ, UR4, PT ;  /* 0x00000004ff007c0c */ /* 0x000fc8000bf05070 */
[----:B------:R-:W-:-:S13]  /*1010*/  ISETP.NE.AND.EX P0, PT, RZ, UR5, PT, P0 ;  /* 0x00000005ff007c0c */ /* 0x000fda000bf05300 */
[----:B------:R-:W-:Y:S05]  /*1020*/  @!P0 BRA `(.L_x_14) ;  /* 0x00000000000c8947 */ /* 0x000fea0003800000 */
[----:B------:R-:W0:Y:S02]  /*1030*/  LDC.64 R154, c[0x0][0x588] ;  /* 0x00016200ff9a7b82 */ /* 0x000e240000000a00 */
[----:B0-----:R1:W5:Y:S01]  /*1040*/  LDG.E R154, desc[UR36][R154.64] ;  /* 0x000000249a9a7981 */ /* 0x001362000c1e1900 */
[----:B------:R-:W-:Y:S05]  /*1050*/  BRA `(.L_x_13) ;  /* 0x0000000000087947 */ /* 0x000fea0003800000 */
.L_x_14:
[----:B------:R-:W-:Y:S02]  /*1060*/  ULDC UR4, c[0x0][0x580] ;  /* 0x0001600000047ab9 */ /* 0x000fe40000000800 */
[----:B------:R-:W-:-:S07]  /*1070*/  IMAD.U32 R154, RZ, RZ, UR4 ;  /* 0x00000004ff9a7e24 */ /* 0x000fce000f8e00ff */
.L_x_13:
[----:B------:R-:W-:Y:S02]  /*1080*/  ULDC.64 UR4, c[0x0][0x5a0] ;  /* 0x0001680000047ab9 */ /* 0x000fe40000000a00 */
[----:B------:R-:W-:-:S04]  /*1090*/  ISETP.NE.U32.AND P0, PT, RZ, UR4, PT ;  /* 0x00000004ff007c0c */ /* 0x000fc8000bf05070 */
[----:B------:R-:W-:-:S13]  /*10a0*/  ISETP.NE.AND.EX P0, PT, RZ, UR5, PT, P0 ;  /* 0x00000005ff007c0c */ /* 0x000fda000bf05300 */
[----:B------:R-:W-:Y:S05]  /*10b0*/  @!P0 BRA `(.L_x_15) ;  /* 0x00000000001c8947 */ /* 0x000fea0003800000 */
[----:B0-----:R-:W0:Y:S02]  /*10c0*/  LDC.64 R4, c[0x0][0x5a0] ;  /* 0x00016800ff047b82 */ /* 0x001e240000000a00 */
[----:B0-----:R-:W2:Y:S02]  /*10d0*/  LDG.E.64 R4, desc[UR36][R4.64] ;  /* 0x0000002404047981 */ /* 0x001ea4000c1e1b00 */
[----:B--2---:R-:W-:-:S04]  /*10e0*/  ISETP.NE.U32.AND P0, PT, R4, RZ, PT ;  /* 0x000000ff0400720c */ /* 0x004fc80003f05070 */
[----:B------:R-:W-:-:S13]  /*10f0*/  ISETP.NE.AND.EX P0, PT, R5, RZ, PT, P0 ;  /* 0x000000ff0500720c */ /* 0x000fda0003f05300 */
[----:B------:R-:W-:Y:S05]  /*1100*/  @!P0 BRA `(.L_x_15) ;  /* 0x0000000000088947 */ /* 0x000fea0003800000 */
[----:B-1----:R0:W5:Y:S01]  /*1110*/  LD.E R155, desc[UR36][R4.64] ;  /* 0x00000024049b7980 */ /* 0x002162000c101900 */
[----:B------:R-:W-:Y:S05]  /*1120*/  BRA `(.L_x_16) ;  /* 0x0000000000247947 */ /* 0x000fea0003800000 */
.L_x_15:
[----:B------:R-:W-:Y:S02]  /*1130*/  ULDC.64 UR4, c[0x0][0x590] ;  /* 0x0001640000047ab9 */ /* 0x000fe40000000a00 */
[----:B------:R-:W-:-:S04]  /*1140*/  ISETP.NE.U32.AND P0, PT, RZ, UR4, PT ;  /* 0x00000004ff007c0c */ /* 0x000fc8000bf05070 */
[----:B------:R-:W-:-:S13]  /*1150*/  ISETP.NE.AND.EX P0, PT, RZ, UR5, PT, P0 ;  /* 0x00000005ff007c0c */ /* 0x000fda000bf05300 */
[----:B------:R-:W-:Y:S05]  /*1160*/  @!P0 BRA `(.L_x_17) ;  /* 0x00000000000c8947 */ /* 0x000fea0003800000 */
[----:B0-----:R-:W1:Y:S02]  /*1170*/  LDC.64 R4, c[0x0][0x590] ;  /* 0x00016400ff047b82 */ /* 0x001e640000000a00 */
[----:B-1----:R1:W5:Y:S01]  /*1180*/  LDG.E R155, desc[UR36][R4.64] ;  /* 0x00000024049b7981 */ /* 0x002362000c1e1900 */
[----:B------:R-:W-:Y:S05]  /*1190*/  BRA `(.L_x_16) ;  /* 0x0000000000087947 */ /* 0x000fea0003800000 */
.L_x_17:
[----:B------:R-:W-:Y:S02]  /*11a0*/  ULDC UR4, c[0x0][0x584] ;  /* 0x0001610000047ab9 */ /* 0x000fe40000000800 */
[----:B-1----:R-:W-:-:S07]  /*11b0*/  IMAD.U32 R155, RZ, RZ, UR4 ;  /* 0x00000004ff9b7e24 */ /* 0x002fce000f8e00ff */
.L_x_16:
[----:B------:R-:W-:-:S13]  /*11c0*/  LOP3.LUT P0, RZ, R0, 0xff, RZ, 0xc0, !PT ;  /* 0x000000ff00ff7812 */ /* 0x000fda000780c0ff */
[----:B------:R-:W-:Y:S05]  /*11d0*/  @!P0 EXIT ;  /* 0x000000000000894d */ /* 0x000fea0003800000 */
[----:B------:R-:W-:Y:S01]  /*11e0*/  ULDC UR4, c[0x0][0x28c] ;  /* 0x0000a30000047ab9 */ /* 0x000fe20000000800 */
[----:B------:R-:W-:Y:S01]  /*11f0*/  LOP3.LUT R157, R19, 0x1, RZ, 0xfc, !PT ;  /* 0x00000001139d7812 */ /* 0x000fe200078efcff */
[----:B------:R-:W-:Y:S01]  /*1200*/  UIADD3 UR4, UR4, 0x1f, URZ ;  /* 0x0000001f04047890 */ /* 0x000fe2000fffe03f */
[----:B------:R-:W-:Y:S01]  /*1210*/  UMOV UR38, URZ ;  /* 0x0000003f00267c82 */ /* 0x000fe20008000000 */
[----:B------:R-:W-:Y:S02]  /*1220*/  UMOV UR39, URZ ;  /* 0x0000003f00277c82 */ /* 0x000fe40008000000 */
[----:B------:R-:W-:-:S04]  /*1230*/  USHF.R.S32.HI UR5, URZ, 0x1f, UR4 ;  /* 0x0000001f3f057899 */ /* 0x000fc80008011404 */
[----:B------:R-:W-:-:S04]  /*1240*/  ULEA.HI UR5, UR5, UR4, URZ, 0x5 ;  /* 0x0000000405057291 */ /* 0x000fc8000f8f283f */
[----:B------:R-:W-:-:S12]  /*1250*/  USHF.R.S32.HI UR40, URZ, 0x5, UR5 ;  /* 0x000000053f287899 */ /* 0x000fd80008011405 */
.L_x_293:
[----:B------:R-:W-:Y:S01]  /*1260*/  LOP3.LUT R0, R18, 0x80, RZ, 0xc0, !PT ;  /* 0x0000008012007812 */ /* 0x000fe200078ec0ff */
[----:B--2---:R-:W2:Y:S01]  /*1270*/  S2UR UR7, SR_CgaCtaId ;  /* 0x00000000000779c3 */ /* 0x004ea20000008800 */
[----:B------:R-:W-:Y:S02]  /*1280*/  UMOV UR6, 0x400 ;  /* 0x0000040000067882 */ /* 0x000fe40000000000 */
[----:B------:R-:W-:-:S06]  /*1290*/  SHF.R.U32.HI R0, RZ, 0x7, R0 ;  /* 0x00000007ff007819 */ /* 0x000fcc0000011600 */
[----:B---3--:R-:W3:Y:S01]  /*12a0*/  SHFL.IDX PT, R0, R0, RZ, 0x1f ;  /* 0x00001fff00007589 */ /* 0x008ee200000e0000 */
[----:B--2---:R-:W-:Y:S01]  /*12b0*/  ULEA UR6, UR7, UR6, 0x18 ;  /* 0x0000000607067291 */ /* 0x004fe2000f8ec03f */
[----:B---3--:R-:W-:-:S13]  /*12c0*/  R2UR UR4, R0 ;  /* 0x00000000000472ca */ /* 0x008fda00000e0000 */
[----:B------:R-:W-:-:S04]  /*12d0*/  ULEA.HI UR5, UR4, UR4, URZ, 0x1 ;  /* 0x0000000404057291 */ /* 0x000fc8000f8f083f */
[----:B------:R-:W-:-:S04]  /*12e0*/  ULOP3.LUT UR5, UR5, 0xffffe, URZ, 0xc0, !UPT ;  /* 0x000ffffe05057892 */ /* 0x000fc8000f8ec03f */
[----:B------:R-:W-:-:S03]  /*12f0*/  UIADD3 UR5, UR4, -UR5, URZ ;  /* 0x8000000504057290 */ /* 0x000fc6000fffe03f */
[----:B------:R-:W-:Y:S01]  /*1300*/  ULDC UR4, c[0x0][0x28c] ;  /* 0x0000a30000047ab9 */ /* 0x000fe20000000800 */
[----:B------:R-:W-:Y:S01]  /*1310*/  ULEA UR5, UR5, UR6, 0xc ;  /* 0x0000000605057291 */ /* 0x000fe2000f8e603f */
[----:B------:R-:W-:-:S03]  /*1320*/  ISETP.LT.AND P0, PT, RZ, UR4, PT ;  /* 0x00000004ff007c0c */ /* 0x000fc6000bf01270 */
[----:B------:R-:W-:-:S04]  /*1330*/  UIADD3 UR5, UR5, 0x180, URZ ;  /* 0x0000018005057890 */ /* 0x000fc8000fffe03f */
[----:B------:R-:W-:-:S04]  /*1340*/  USHF.R.U32.HI UR5, URZ, 0x4, UR5 ;  /* 0x000000043f057899 */ /* 0x000fc80008011605 */
[----:B------:R-:W-:Y:S02]  /*1350*/  ULOP3.LUT UR41, UR5, 0x3fff, URZ, 0xc0, !UPT ;  /* 0x00003fff05297892 */ /* 0x000fe4000f8ec03f */
[----:B-1----:R-:W-:Y:S10]  /*1360*/  @P0 BRA `(.L_x_18) ;  /* 0x0000000000400947 */ /* 0x002ff40003800000 */
[----:B------:R-:W-:Y:S01]  /*1370*/  MOV R0, 0x0 ;  /* 0x0000000000007802 */ /* 0x000fe20000000f00 */
[----:B------:R-:W-:Y:S01]  /*1380*/  ULDC.64 UR4, c[0x4][0x68] ;  /* 0x01001a0000047ab9 */ /* 0x000fe20000000a00 */
[----:B------:R-:W-:Y:S01]  /*1390*/  ULDC.64 UR6, c[0x4][0x8] ;  /* 0x0100020000067ab9 */ /* 0x000fe20000000a00 */
[----:B01----:R-:W-:Y:S01]  /*13a0*/  IMAD.U32 R4, RZ, RZ, UR4 ;  /* 0x00000004ff047e24 */ /* 0x003fe2000f8e00ff */
[----:B------:R0:W1:Y:S01]  /*13b0*/  LDC.64 R14, c[0x4][R0] ;  /* 0x01000000000e7b82 */ /* 0x0000620000000a00 */
[----:B------:R-:W-:Y:S01]  /*13c0*/  IMAD.U32 R5, RZ, RZ, UR5 ;  /* 0x00000005ff057e24 */ /* 0x000fe2000f8e00ff */
[----:B------:R-:W-:Y:S01]  /*13d0*/  ULDC.64 UR4, c[0x4][0x70] ;  /* 0x01001c0000047ab9 */ /* 0x000fe20000000a00 */
[----:B------:R-:W-:Y:S02]  /*13e0*/  IMAD.U32 R10, RZ, RZ, UR6 ;  /* 0x00000006ff0a7e24 */ /* 0x000fe4000f8e00ff */
[----:B------:R-:W-:Y:S02]  /*13f0*/  IMAD.U32 R6, RZ, RZ, UR4 ;  /* 0x00000004ff067e24 */ /* 0x000fe4000f8e00ff */
[----:B------:R-:W-:-:S02]  /*1400*/  IMAD.U32 R7, RZ, RZ, UR5 ;  /* 0x00000005ff077e24 */ /* 0x000fc4000f8e00ff */
[----:B------:R-:W-:Y:S02]  /*1410*/  IMAD.U32 R11, RZ, RZ, UR7 ;  /* 0x00000007ff0b7e24 */ /* 0x000fe4000f8e00ff */
[----:B------:R-:W-:Y:S02]  /*1420*/  IMAD.MOV.U32 R8, RZ, RZ, 0x1e1 ;  /* 0x000001e1ff087424 */ /* 0x000fe400078e00ff */
[----:B------:R-:W-:Y:S02]  /*1430*/  IMAD.MOV.U32 R12, RZ, RZ, 0x1 ;  /* 0x00000001ff0c7424 */ /* 0x000fe400078e00ff */
[----:B0-----:R-:W-:-:S07]  /*1440*/  IMAD.MOV.U32 R13, RZ, RZ, RZ ;  /* 0x000000ffff0d7224 */ /* 0x001fce00078e00ff */
[----:B------:R-:W-:-:S07]  /*1450*/  LEPC R20, `(.L_x_18) ;  /* 0x000000001014794e */ /* 0x000fce0000000000 */
[----:B-1---5:R-:W-:Y:S05]  /*1460*/  CALL.ABS.NOINC R14 ;  /* 0x000000000e007343 */ /* 0x022fea0003c00000 */
.L_x_18:
[----:B------:R-:W-:-:S13]  /*1470*/  ISETP.NE.AND P0, PT, R157, 0x3, PT ;  /* 0x000000039d00780c */ /* 0x000fda0003f05270 */
[----:B------:R-:W-:Y:S05]  /*1480*/  @!P0 BRA `(.L_x_19) ;  /* 0x0000000000048947 */ /* 0x000fea0003800000 */
[----:B------:R-:W-:Y:S01]  /*1490*/  BPT.TRAP 0x1 ;  /* 0x000000040000795c */ /* 0x000fe20000300000 */
.L_x_19:
[----:B------:R-:W2:Y:S01]  /*14a0*/  S2UR UR5, SR_CgaCtaId ;  /* 0x00000000000579c3 */ /* 0x000ea20000008800 */
[----:B------:R-:W-:Y:S01]  /*14b0*/  UMOV UR4, 0x400 ;  /* 0x0000040000047882 */ /* 0x000fe20000000000 */
[----:B------:R-:W-:Y:S02]  /*14c0*/  IMAD.U32 R0, RZ, RZ, UR38 ;  /* 0x00000026ff007e24 */ /* 0x000fe4000f8e00ff */
[----:B------:R-:W-:-:S03]  /*14d0*/  IMAD.U32 R3, RZ, RZ, UR39 ;  /* 0x00000027ff037e24 */ /* 0x000fc6000f8e00ff */
[----:B------:R-:W-:Y:S01]  /*14e0*/  SHF.L.U32 R0, R0, 0x1f, RZ ;  /* 0x0000001f00007819 */ /* 0x000fe200000006ff */
[----:B--2---:R-:W-:-:S06]  /*14f0*/  ULEA UR4, UR5, UR4, 0x18 ;  /* 0x0000000405047291 */ /* 0x004fcc000f8ec03f */
[----:B------:R-:W-:-:S04]  /*1500*/  IMAD.U32 R6, RZ, RZ, UR4 ;  /* 0x00000004ff067e24 */ /* 0x000fc8000f8e00ff */
[----:B------:R-:W-:-:S04]  /*1510*/  IMAD R3, R3, 0x8, R6 ;  /* 0x0000000803037824 */ /* 0x000fc800078e0206 */
[----:B------:R2:W3:Y:S01]  /*1520*/  SYNCS.PHASECHK.TRANS64.TRYWAIT P1, [R3+URZ], R0 ;  /* 0x00000000030075a7 */ /* 0x0004e2000802017f */
[----:B------:R-:W-:Y:S05]  /*1530*/  @!P0 BRA `(.L_x_20) ;  /* 0x0000000000048947 */ /* 0x000fea0003800000 */
[----:B------:R-:W-:Y:S01]  /*1540*/  BPT.TRAP 0x1 ;  /* 0x000000040000795c */ /* 0x000fe20000300000 */
.L_x_20:
[----:B---3--:R-:W-:Y:S05]  /*1550*/  @P1 BRA `(.L_x_21) ;  /* 0x0000000000081947 */ /* 0x008fea0003800000 */
[----:B------:R-:W3:Y:S02]  /*1560*/  SYNCS.PHASECHK.TRANS64.TRYWAIT P1, [R3+URZ], R0 ;  /* 0x00000000030075a7 */ /* 0x000ee4000802017f */
[----:B---3--:R-:W-:Y:S05]  /*1570*/  @!P1 BRA `(.L_x_22) ;  /* 0x000000a400049947 */ /* 0x008fea0003800000 */
.L_x_21:
[----:B------:R-:W-:-:S04]  /*1580*/  UISETP.LT.AND UP0, UPT, UR40, 0x1, UPT ;  /* 0x000000012800788c */ /* 0x000fc8000bf01270 */
[----:B------:R-:W-:-:S06]  /*1590*/  USEL UR4, UR40, 0x1, UP0 ;  /* 0x0000000128047887 */ /* 0x000fcc0008000000 */
[----:B--23--:R-:W-:Y:S01]  /*15a0*/  IMAD.U32 R0, RZ, RZ, UR4 ;  /* 0x00000004ff007e24 */ /* 0x00cfe2000f8e00ff */
[----:B------:R-:W-:Y:S05]  /*15b0*/  WARPSYNC.ALL ;  /* 0x0000000000007948 */ /* 0x000fea0003800000 */
[----:B------:R-:W-:-:S04]  /*15c0*/  IADD3 R0, -R0, UR40, RZ ;  /* 0x0000002800007c10 */ /* 0x000fc8000fffe1ff */
[----:B------:R-:W-:Y:S02]  /*15d0*/  ISETP.GE.AND P1, PT, R0, 0x1, PT ;  /* 0x000000010000780c */ /* 0x000fe40003f26270 */
[----:B------:R-:W-:Y:S01]  /*15e0*/  R2UR UR4, R6 ;  /* 0x00000000060472ca */ /* 0x000fe200000e0000 */
[----:B------:R-:W-:Y:S01]  /*15f0*/  ULOP3.LUT UR41, UR41, 0x10000, URZ, 0xfc, !UPT ;  /* 0x0001000029297892 */ /* 0x000fe2000f8efc3f */
[----:B------:R-:W-:Y:S01]  /*1600*/  WARPGROUP.ARRIVE ;  /* 0x00000000000079c5 */ /* 0x000fe20000000000 */
[----:B------:R-:W-:Y:S01]  /*1610*/  UMOV UR5, 0x80000020 ;  /* 0x8000002000057882 */ /* 0x000fe20000000000 */
[----:B------:R-:W-:-:S09]  /*1620*/  UMOV UR7, 0x80000020 ;  /* 0x8000002000077882 */ /* 0x000fd20000000000 */
[----:B------:R-:W-:-:S04]  /*1630*/  UIADD3 UR4, UR4, 0x12180, URZ ;  /* 0x0001218004047890 */ /* 0x000fc8000fffe03f */
[----:B------:R-:W-:-:S04]  /*1640*/  USHF.R.U32.HI UR4, URZ, 0x4, UR4 ;  /* 0x000000043f047899 */ /* 0x000fc80008011604 */
[----:B------:R-:W-:-:S04]  /*1650*/  ULOP3.LUT UR4, UR4, 0x3fff, URZ, 0xc0, !UPT ;  /* 0x00003fff04047892 */ /* 0x000fc8000f8ec03f */
[----:B------:R-:W-:Y:S02]  /*1660*/  ULOP3.LUT UR9, UR4, 0x10000, URZ, 0xfc, !UPT ;  /* 0x0001000004097892 */ /* 0x000fe4000f8efc3f */
[----:B------:R-:W-:Y:S02]  /*1670*/  ULEA UR4, UR39, UR41, 0x9 ;  /* 0x0000002927047291 */ /* 0x000fe4000f8e483f */
[----:B------:R-:W-:-:S09]  /*1680*/  ULEA UR6, UR39, UR9, 0xa ;  /* 0x0000000927067291 */ /* 0x000fd2000f8e503f */
[----:B------:R-:W-:Y:S01]  /*1690*/  HGMMA.64x256x16.F32 R24, gdesc[UR4], RZ, !UPT, gsb0 ;  /* 0x03e00000041879f0 */ /* 0x000fe2000c0008ff */
[----:B------:R-:W-:Y:S02]  /*16a0*/  UIADD3 UR4, UR4, 0x2, URZ ;  /* 0x0000000204047890 */ /* 0x000fe4000fffe03f */
[----:B------:R-:W-:Y:S01]  /*16b0*/  UIADD3 UR6, UR6, 0x2, URZ ;  /* 0x0000000206067890 */ /* 0x000fe2000fffe03f */
[----:B------:R-:W-:Y:S01]  /*16c0*/  UMOV UR5, 0x80000020 ;  /* 0x8000002000057882 */ /* 0x000fe20000000000 */
[----:B------:R-:W-:Y:S01]  /*16d0*/  UMOV UR7, 0x80000020 ;  /* 0x8000002000077882 */ /* 0x000fe20000000000 */
[----:B------:R-:W-:Y:S02]  /*16e0*/  WARPGROUP.DEPBAR.LE gsb0, 0x0 ;  /* 0x00008000000079c5 */ /* 0x000fe40000010000 */
[----:B------:R-:W-:-:S15]  /*16f0*/  WARPGROUP.ARRIVE ;  /* 0x00000000000079c5 */ /* 0x000fde0000000000 */
[----:B------:R-:W-:-:S05]  /*1700*/  NOP ;  /* 0x0000000000007918 */ /* 0x000fca0000000000 */
[----:B------:R-:W-:Y:S03]  /*1710*/  HGMMA.64x256x16.F32 R24, gdesc[UR4], R24, gsb0 ;  /* 0x03e00000041879f0 */ /* 0x000fe60008000818 */
[----:B------:R-:W-:Y:S02]  /*1720*/  WARPGROUP.DEPBAR.LE gsb0, 0x0 ;  /* 0x00008000000079c5 */ /* 0x000fe40000010000 */
[----:B------:R-:W-:Y:S05]  /*1730*/  @!P1 BRA `(.L_x_23) ;  /* 0x0000000000e89947 */ /* 0x000fea0003800000 */
[----:B------:R-:W-:Y:S02]  /*1740*/  UIADD3 UR4, UR39, 0x1, URZ ;  /* 0x0000000127047890 */ /* 0x000fe4000fffe03f */
[----:B------:R-:W-:Y:S02]  /*1750*/  IMAD.U32 R3, RZ, RZ, UR39 ;  /* 0x00000027ff037e24 */ /* 0x000fe4000f8e00ff */
[----:B------:R-:W-:-:S04]  /*1760*/  UISETP.NE.AND UP0, UPT, UR4, 0x9, UPT ;  /* 0x000000090400788c */ /* 0x000fc8000bf05270 */
[----:B------:R-:W-:Y:S02]  /*1770*/  USEL UR5, URZ, 0x1, UP0 ;  /* 0x000000013f057887 */ /* 0x000fe40008000000 */
[----:B------:R-:W-:Y:S02]  /*1780*/  USEL UR8, UR4, URZ, UP0 ;  /* 0x0000003f04087287 */ /* 0x000fe40008000000 */
[----:B------:R-:W-:-:S06]  /*1790*/  ULOP3.LUT UR5, UR38, UR5, URZ, 0x3c, !UPT ;  /* 0x0000000526057292 */ /* 0x000fcc000f8e3c3f */
[----:B------:R-:W-:-:S07]  /*17a0*/  IMAD.U32 R7, RZ, RZ, UR5 ;  /* 0x00000005ff077e24 */ /* 0x000fce000f8e00ff */
.L_x_30:
[----:B------:R-:W-:Y:S05]  /*17b0*/  @!P0 BRA `(.L_x_24) ;  /* 0x0000000000048947 */ /* 0x000fea0003800000 */
[----:B------:R-:W-:Y:S01]  /*17c0*/  BPT.TRAP 0x1 ;  /* 0x000000040000795c */ /* 0x000fe20000300000 */
.L_x_24:
[----:B------:R-:W2:Y:S01]  /*17d0*/  S2UR UR5, SR_CgaCtaId ;  /* 0x00000000000579c3 */ /* 0x000ea20000008800 */
[----:B------:R-:W-:Y:S01]  /*17e0*/  UMOV UR4, 0x400 ;  /* 0x0000040000047882 */ /* 0x000fe20000000000 */
[----:B01----:R-:W-:Y:S01]  /*17f0*/  IMAD.U32 R5, RZ, RZ, UR8 ;  /* 0x00000008ff057e24 */ /* 0x003fe2000f8e00ff */
[----:B------:R-:W-:Y:S01]  /*1800*/  SHF.L.U32 R4, R7, 0x1f, RZ ;  /* 0x0000001f07047819 */ /* 0x000fe200000006ff */
[----:B--2---:R-:W-:-:S06]  /*1810*/  ULEA UR4, UR5, UR4, 0x18 ;  /* 0x0000000405047291 */ /* 0x004fcc000f8ec03f */
[----:B------:R-:W-:-:S04]  /*1820*/  IMAD.U32 R6, RZ, RZ, UR4 ;  /* 0x00000004ff067e24 */ /* 0x000fc8000f8e00ff */
[----:B------:R-:W-:-:S04]  /*1830*/  IMAD R5, R5, 0x8, R6 ;  /* 0x0000000805057824 */ /* 0x000fc800078e0206 */
[----:B------:R0:W1:Y:S01]  /*1840*/  SYNCS.PHASECHK.TRANS64.TRYWAIT P1, [R5+URZ], R4 ;  /* 0x00000004050075a7 */ /* 0x000062000802017f */
[----:B------:R-:W-:Y:S05]  /*1850*/  @!P0 BRA `(.L_x_25) ;  /* 0x0000000000048947 */ /* 0x000fea0003800000 */
[----:B------:R-:W-:Y:S01]  /*1860*/  BPT.TRAP 0x1 ;  /* 0x000000040000795c */ /* 0x000fe20000300000 */
.L_x_25:
[----:B-1----:R-:W-:Y:S05]  /*1870*/  @P1 BRA `(.L_x_26) ;  /* 0x0000000000081947 */ /* 0x002fea0003800000 */
[----:B------:R-:W1:Y:S02]  /*1880*/  SYNCS.PHASECHK.TRANS64.TRYWAIT P1, [R5+URZ], R4 ;  /* 0x00000004050075a7 */ /* 0x000e64000802017f */
[----:B-1----:R-:W-:Y:S05]  /*1890*/  @!P1 BRA `(.L_x_27) ;  /* 0x000000a000509947 */ /* 0x002fea0003800000 */
.L_x_26:
[----:B------:R-:W-:Y:S01]  /*18a0*/  ULEA UR4, UR8, UR41, 0x9 ;  /* 0x0000002908047291 */ /* 0x000fe2000f8e483f */
[----:B------:R-:W-:Y:S01]  /*18b0*/  WARPGROUP.ARRIVE ;  /* 0x00000000000079c5 */ /* 0x000fe20000000000 */
[----:B------:R-:W-:Y:S01]  /*18c0*/  ULEA UR6, UR8, UR9, 0xa ;  /* 0x0000000908067291 */ /* 0x000fe2000f8e503f */
[----:B------:R-:W-:Y:S01]  /*18d0*/  UMOV UR5, 0x80000020 ;  /* 0x8000002000057882 */ /* 0x000fe20000000000 */
[----:B------:R-:W-:-:S07]  /*18e0*/  UMOV UR7, 0x80000020 ;  /* 0x8000002000077882 */ /* 0x000fce0000000000 */
[----:B------:R-:W-:Y:S01]  /*18f0*/  HGMMA.64x256x16.F32 R24, gdesc[UR4], R24, gsb0 ;  /* 0x03e00000041879f0 */ /* 0x000fe20008000818 */
        /* <DEDUP_REMOVED lines=10> */
[----:B------:R-:W-:Y:S01]  /*19a0*/  BPT.TRAP 0x1 ;  /* 0x000000040000795c */ /* 0x000fe20000300000 */
.L_x_28:
[----:B------:R-:W-:-:S13]  /*19b0*/  ISETP.NE.AND P1, PT, R156, RZ, PT ;  /* 0x000000ff9c00720c */ /* 0x000fda0003f25270 */
[----:B01----:R-:W-:-:S04]  /*19c0*/  @P1 IMAD R4, R3, 0x8, R6 ;  /* 0x0000000803041824 */ /* 0x003fc800078e0206 */
[----:B------:R-:W-:-:S05]  /*19d0*/  @P1 VIADD R5, R4, 0x48 ;  /* 0x0000004804051836 */ /* 0x000fca0000000000 */
[----:B------:R-:W-:-:S04]  /*19e0*/  @P1 PRMT R5, R22, 0x654, R5 ;  /* 0x0000065416051816 */ /* 0x000fc80000000005 */
[----:B------:R0:W-:Y:S01]  /*19f0*/  @P1 SYNCS.ARRIVE.TRANS64.RED.A1T0 RZ, [R5+URZ], RZ ;  /* 0x000000ff05ff19a7 */ /* 0x0001e2000810043f */
[----:B------:R-:W-:-:S13]  /*1a00*/  ISETP.GT.U32.AND P1, PT, R19, 0x1, PT ;  /* 0x000000011300780c */ /* 0x000fda0003f24070 */
[----:B0-----:R-:W-:Y:S05]  /*1a10*/  @P1 BRA `(.L_x_29) ;  /* 0x0000000000041947 */ /* 0x001fea0003800000 */
[----:B------:R-:W-:Y:S01]  /*1a20*/  BPT.TRAP 0x1 ;  /* 0x000000040000795c */ /* 0x000fe20000300000 */
.L_x_29:
[----:B------:R-:W-:Y:S01]  /*1a30*/  UIADD3 UR8, UR8, 0x1, URZ ;  /* 0x0000000108087890 */ /* 0x000fe2000fffe03f */
[C---:B------:R-:W-:Y:S01]  /*1a40*/  ISETP.GT.AND P2, PT, R0.reuse, 0x1, PT ;  /* 0x000000010000780c */ /* 0x040fe20003f44270 */
[----:B------:R-:W-:Y:S02]  /*1a50*/  VIADD R3, R3, 0x1 ;  /* 0x0000000103037836 */ /* 0x000fe40000000000 */
[----:B------:R-:W-:Y:S01]  /*1a60*/  UISETP.NE.AND UP0, UPT, UR8, 0x9, UPT ;  /* 0x000000090800788c */ /* 0x000fe2000bf05270 */
[----:B------:R-:W-:Y:S02]  /*1a70*/  VIADD R0, R0, 0xffffffff ;  /* 0xffffffff00007836 */ /* 0x000fe40000000000 */
[C---:B------:R-:W-:Y:S01]  /*1a80*/  ISETP.NE.AND P1, PT, R3.reuse, 0x9, PT ;  /* 0x000000090300780c */ /* 0x040fe20003f25270 */
[----:B------:R-:W-:Y:S02]  /*1a90*/  USEL UR4, URZ, 0x1, UP0 ;  /* 0x000000013f047887 */ /* 0x000fe40008000000 */
[----:B------:R-:W-:Y:S01]  /*1aa0*/  USEL UR8, UR8, URZ, UP0 ;  /* 0x0000003f08087287 */ /* 0x000fe20008000000 */
[----:B------:R-:W-:-:S03]  /*1ab0*/  SEL R3, R3, RZ, P1 ;  /* 0x000000ff03037207 */ /* 0x000fc60000800000 */
[----:B------:R-:W-:Y:S01]  /*1ac0*/  LOP3.LUT R7, R7, UR4, RZ, 0x3c, !PT ;  /* 0x0000000407077c12 */ /* 0x000fe2000f8e3cff */
[----:B------:R-:W-:Y:S07]  /*1ad0*/  @P2 BRA `(.L_x_30) ;  /* 0xfffffffc00342947 */ /* 0x000fee000383ffff */
.L_x_23:
[----:B------:R-:W2:Y:S02]  /*1ae0*/  LDC R0, c[0x0][0x28c] ;  /* 0x0000a300ff007b82 */ /* 0x000ea40000000800 */
[----:B--2---:R-:W-:-:S13]  /*1af0*/  ISETP.GE.AND P1, PT, R0, 0x1, PT ;  /* 0x000000010000780c */ /* 0x004fda0003f26270 */
[----:B------:R-:W-:Y:S05]  /*1b00*/  @!P1 BRA `(.L_x_31) ;  /* 0x0000000000509947 */ /* 0x000fea0003800000 */
[----:B------:R-:W-:Y:S05]  /*1b10*/  @!P0 BRA `(.L_x_32) ;  /* 0x0000000000048947 */ /* 0x000fea0003800000 */
[----:B------:R-:W-:Y:S01]  /*1b20*/  BPT.TRAP 0x1 ;  /* 0x000000040000795c */ /* 0x000fe20000300000 */
.L_x_32:
[----:B------:R-:W-:Y:S01]  /*1b30*/  ISETP.NE.AND P1, PT, R156, RZ, PT ;  /* 0x000000ff9c00720c */ /* 0x000fe20003f25270 */
[----:B------:R-:W-:Y:S01]  /*1b40*/  BSSY B0, `(.L_x_33) ;  /* 0x000000e000007945 */ /* 0x000fe20003800000 */
[----:B------:R-:W-:-:S11]  /*1b50*/  ISETP.GT.U32.AND P0, PT, R19, 0x1, PT ;  /* 0x000000011300780c */ /* 0x000fd60003f04070 */
[----:B------:R-:W-:Y:S05]  /*1b60*/  @!P1 BRA `(.L_x_34) ;  /* 0x00000000002c9947 */ /* 0x000fea0003800000 */
[----:B------:R-:W-:-:S04]  /*1b70*/  UISETP.LT.AND UP0, UPT, UR40, 0x1, UPT ;  /* 0x000000012800788c */ /* 0x000fc8000bf01270 */
[----:B------:R-:W-:-:S04]  /*1b80*/  USEL UR6, UR40, 0x1, UP0 ;  /* 0x0000000128067887 */ /* 0x000fc80008000000 */
[----:B------:R-:W-:-:S04]  /*1b90*/  UIADD3 UR6, UR39, UR40, -UR6 ;  /* 0x0000002827067290 */ /* 0x000fc8000fffe806 */
[----:B------:R-:W-:-:S04]  /*1ba0*/  UIMAD.WIDE.U32 UR4, UR6, 0x38e38e39, URZ ;  /* 0x38e38e39060478a5 */ /* 0x000fc8000f8e003f */
[----:B------:R-:W-:-:S04]  /*1bb0*/  USHF.R.U32.HI UR4, URZ, 0x1, UR5 ;  /* 0x000000013f047899 */ /* 0x000fc80008011605 */
[----:B------:R-:W-:-:S06]  /*1bc0*/  UIMAD UR6, UR4, -0x9, UR6 ;  /* 0xfffffff7040678a4 */ /* 0x000fcc000f8e0206 */
[----:B------:R-:W-:-:S04]  /*1bd0*/  IMAD.U32 R3, RZ, RZ, UR6 ;  /* 0x00000006ff037e24 */ /* 0x000fc8000f8e00ff */
[----:B------:R-:W-:-:S04]  /*1be0*/  IMAD R0, R3, 0x8, R6 ;  /* 0x0000000803007824 */ /* 0x000fc800078e0206 */
[----:B------:R-:W-:-:S05]  /*1bf0*/  VIADD R3, R0, 0x48 ;  /* 0x0000004800037836 */ /* 0x000fca0000000000 */
[----:B------:R-:W-:-:S04]  /*1c00*/  PRMT R3, R22, 0x654, R3 ;  /* 0x0000065416037816 */ /* 0x000fc80000000003 */
[----:B------:R2:W-:Y:S03]  /*1c10*/  SYNCS.ARRIVE.TRANS64.RED.A1T0 RZ, [R3+URZ], RZ ;  /* 0x000000ff03ff79a7 */ /* 0x0005e6000810043f */
.L_x_34:
[----:B------:R-:W-:Y:S05]  /*1c20*/  BSYNC B0 ;  /* 0x0000000000007941 */ /* 0x000fea0003800000 */
.L_x_33:
[----:B------:R-:W-:Y:S05]  /*1c30*/  @P0 BRA `(.L_x_31) ;  /* 0x0000000000040947 */ /* 0x000fea0003800000 */
[----:B------:R-:W-:Y:S01]  /*1c40*/  BPT.TRAP 0x1 ;  /* 0x000000040000795c */ /* 0x000fe20000300000 */
.L_x_31:
[----:B------:R-:W3:Y:S01]  /*1c50*/  LDC R7, c[0x0][0x288] ;  /* 0x0000a200ff077b82 */ /* 0x000ee20000000800 */
[--C-:B------:R-:W-:Y:S01]  /*1c60*/  SHF.R.U32.HI R0, RZ, 0x2, R18.reuse ;  /* 0x00000002ff007819 */ /* 0x100fe20000011612 */
[----:B------:R-:W-:Y:S01]  /*1c70*/  UIADD3 UR39, UR40, UR39, URZ ;  /* 0x0000002728277290 */ /* 0x000fe2000fffe03f */
[----:B01----:R-:W-:Y:S01]  /*1c80*/  LOP3.LUT R4, R18, 0x60, RZ, 0xc0, !PT ;  /* 0x0000006012047812 */ /* 0x003fe200078ec0ff */
[----:B------:R-:W-:Y:S01]  /*1c90*/  ULDC UR7, c[0x0][0x284] ;  /* 0x0000a10000077ab9 */ /* 0x000fe20000000800 */
[----:B------:R-:W-:Y:S01]  /*1ca0*/  SHF.R.U32.HI R5, RZ, 0x7, R18 ;  /* 0x00000007ff057819 */ /* 0x000fe20000011612 */
[----:B------:R-:W-:Y:S01]  /*1cb0*/  UISETP.GT.U32.AND UP0, UPT, UR39, 0x8, UPT ;  /* 0x000000082700788c */ /* 0x000fe2000bf04070 */
[----:B--2---:R-:W-:Y:S01]  /*1cc0*/  LOP3.LUT R3, R0, 0x7, RZ, 0xc0, !PT ;  /* 0x0000000700037812 */ /* 0x004fe200078ec0ff */
[----:B------:R-:W-:Y:S01]  /*1cd0*/  UISETP.GE.U32.AND UP1, UPT, UR40, 0x9, UPT ;  /* 0x000000092800788c */ /* 0x000fe2000bf26070 */
[----:B------:R-:W-:Y:S01]  /*1ce0*/  SHF.R.U32.HI R10, RZ, 0x1, R4 ;  /* 0x00000001ff0a7819 */ /* 0x000fe20000011604 */
[----:B------:R-:W-:Y:S01]  /*1cf0*/  IMAD.SHL.U32 R4, R18, 0x2, RZ ;  /* 0x0000000212047824 */ /* 0x000fe200078e00ff */
[----:B------:R-:W-:Y:S01]  /*1d00*/  LOP3.LUT R0, R5, 0x1, RZ, 0xc0, !PT ;  /* 0x0000000105007812 */ /* 0x000fe200078ec0ff */
[----:B------:R-:W-:Y:S01]  /*1d10*/  UISETP.LT.U32.AND UP0, UPT, UR40, 0x9, UP0 ;  /* 0x000000092800788c */ /* 0x000fe20008701070 */
[----:B------:R-:W-:Y:S01]  /*1d20*/  IADD3 R5, RZ, -R10, -R3 ;  /* 0x8000000aff057210 */ /* 0x000fe20007ffe803 */
[----:B------:R-:W-:Y:S01]  /*1d30*/  ULDC.64 UR8, c[0x0][0x5d0] ;  /* 0x0001740000087ab9 */ /* 0x000fe20000000a00 */
[----:B------:R-:W-:Y:S01]  /*1d40*/  LOP3.LUT R9, R4, 0x6, RZ, 0xc0, !PT ;  /* 0x0000000604097812 */ /* 0x000fe200078ec0ff */
[C---:B------:R-:W-:Y:S01]  /*1d50*/  IMAD.SHL.U32 R6, R0.reuse, 0x40, RZ ;  /* 0x0000004000067824 */ /* 0x040fe200078e00ff */
[----:B------:R-:W-:Y:S01]  /*1d60*/  SHF.R.S32.HI R21, RZ, 0x1f, R23 ;  /* 0x0000001fff157819 */ /* 0x000fe20000011417 */
[----:B------:R-:W-:Y:S01]  /*1d70*/  IMAD R11, R0, -0x40, R5 ;  /* 0xffffffc0000b7824 */ /* 0x000fe200078e0205 */
[----:B------:R-:W-:Y:S01]  /*1d80*/  LOP3.LUT R0, R18, 0x3, RZ, 0xc0, !PT ;  /* 0x0000000312007812 */ /* 0x000fe200078ec0ff */
[----:B------:R-:W-:Y:S01]  /*1d90*/  UIMAD.WIDE.U32 UR4, UR39, 0x38e38e39, URZ ;  /* 0x38e38e39270478a5 */ /* 0x000fe2000f8e003f */
[----:B------:R-:W-:Y:S01]  /*1da0*/  PRMT R8, R9, 0x6540, R152 ;  /* 0x0000654009087816 */ /* 0x000fe20000000098 */
[----:B------:R-:W-:Y:S01]  /*1db0*/  IMAD.SHL.U32 R152, R152, 0x100, RZ ;  /* 0x0000010098987824 */ /* 0x000fe200078e00ff */
[----:B------:R-:W-:Y:S01]  /*1dc0*/  USEL UR6, URZ, 0x1, !UP0 ;  /* 0x000000013f067887 */ /* 0x000fe2000c000000 */
[----:B---3--:R-:W-:Y:S01]  /*1dd0*/  IMAD R13, R0, -0x2, R7 ;  /* 0xfffffffe000d7824 */ /* 0x008fe200078e0207 */
[----:B------:R-:W-:Y:S01]  /*1de0*/  SHF.R.S32.HI R9, RZ, 0x1f, R8 ;  /* 0x0000001fff097819 */ /* 0x000fe20000011408 */
[----:B------:R-:W-:Y:S01]  /*1df0*/  IMAD.SHL.U32 R0, R153, 0x80, RZ ;  /* 0x0000008099007824 */ /* 0x000fe200078e00ff */
[----:B------:R-:W-:Y:S01]  /*1e00*/  ISETP.GE.AND P0, PT, R152, R7, PT ;  /* 0x000000079800720c */ /* 0x000fe20003f06270 */
[----:B------:R-:W-:Y:S01]  /*1e10*/  IMAD R4, R21, UR8, RZ ;  /* 0x0000000815047c24 */ /* 0x000fe2000f8e02ff */
[----:B------:R-:W-:Y:S01]  /*1e20*/  LOP3.LUT R3, R6, 0x40, R3, 0xe2, !PT ;  /* 0x0000004006037812 */ /* 0x000fe200078ee203 */
[----:B------:R-:W-:Y:S01]  /*1e30*/  USHF.R.U32.HI UR4, URZ, 0x1, UR5 ;  /* 0x000000013f047899 */ /* 0x000fe20008011605 */
[C---:B------:R-:W-:Y:S01]  /*1e40*/  ISETP.GE.OR P0, PT, R0.reuse, UR7, P0 ;  /* 0x0000000700007c0c */ /* 0x040fe20008706670 */
[----:B------:R-:W-:Y:S01]  /*1e50*/  ULOP3.LUT UR38, UR38, UR6, URZ, 0x3c, !UPT ;  /* 0x0000000626267292 */ /* 0x000fe2000f8e3c3f */
[----:B------:R-:W-:Y:S01]  /*1e60*/  IMAD.WIDE R6, R153, 0x80, RZ ;  /* 0x0000008099067825 */ /* 0x000fe200078e02ff */
[----:B------:R-:W-:Y:S01]  /*1e70*/  UIMAD UR39, UR4, -0x9, UR39 ;  /* 0xfffffff7042778a4 */ /* 0x000fe2000f8e0227 */
[----:B------:R-:W-:Y:S01]  /*1e80*/  IADD3 R0, -R0, UR7, R11 ;  /* 0x0000000700007c10 */ /* 0x000fe2000fffe10b */
[----:B------:R-:W-:Y:S01]  /*1e90*/  @UP1 ULOP3.LUT UR38, UR38, 0x1, UR4, 0x78, !UPT ;  /* 0x0000000126261892 */ /* 0x000fe2000f8e7804 */
[C---:B------:R-:W-:Y:S01]  /*1ea0*/  IMAD R15, R23.reuse, UR9, R4 ;  /* 0x00000009170f7c24 */ /* 0x040fe2000f8e0204 */
[----:B------:R-:W-:Y:S01]  /*1eb0*/  LOP3.LUT R169, R6, R3, R10, 0xfe, !PT ;  /* 0x0000000306a97212 */ /* 0x000fe200078efe0a */
[----:B------:R-:W-:-:S04]  /*1ec0*/  IMAD.WIDE.U32 R4, R23, UR8, R8 ;  /* 0x0000000817047c25 */ /* 0x000fc8000f8e0008 */
[----:B------:R-:W-:Y:S02]  /*1ed0*/  IMAD.IADD R5, R5, 0x1, R15 ;  /* 0x0000000105057824 */ /* 0x000fe400078e020f */
[----:B------:R-:W-:Y:S02]  /*1ee0*/  IMAD.IADD R3, R13, 0x1, -R152 ;  /* 0x000000010d037824 */ /* 0x000fe400078e0a98 */
[----:B------:R-:W-:Y:S01]  /*1ef0*/  IMAD.MOV.U32 R153, RZ, RZ, -0x1 ;  /* 0xffffffffff997424 */ /* 0x000fe200078e00ff */
[----:B------:R-:W-:Y:S06]  /*1f00*/  @P0 BRA `(.L_x_35) ;  /* 0x0000007800dc0947 */ /* 0x000fec0003800000 */
[----:B------:R-:W0:Y:S01]  /*1f10*/  LDC.64 R10, c[0x0][0x5c8] ;  /* 0x00017200ff0a7b82 */ /* 0x000e220000000a00 */
[----:B-----5:R-:W-:Y:S01]  /*1f20*/  FSETP.NEU.AND P1, PT, R155, RZ, PT ;  /* 0x000000ff9b00720b */ /* 0x020fe20003f2d000 */
[----:B------:R-:W-:Y:S01]  /*1f30*/  BSSY B0, `(.L_x_35) ;  /* 0x00007b4000007945 */ /* 0x000fe20003800000 */
[----:B------:R-:W-:-:S04]  /*1f40*/  ISETP.GT.AND P0, PT, R3, RZ, PT ;  /* 0x000000ff0300720c */ /* 0x000fc80003f04270 */
[----:B------:R-:W-:Y:S01]  /*1f50*/  ISETP.GT.AND P3, PT, R0, RZ, P0 ;  /* 0x000000ff0000720c */ /* 0x000fe20000764270 */
[-C--:B0-----:R-:W-:Y:S02]  /*1f60*/  IMAD R12, R7, R10.reuse, RZ ;  /* 0x0000000a070c7224 */ /* 0x081fe400078e02ff */
[----:B------:R-:W-:-:S04]  /*1f70*/  IMAD.WIDE.U32 R160, R169, R10, R4 ;  /* 0x0000000aa9a07225 */ /* 0x000fc800078e0004 */
[----:B------:R-:W-:-:S04]  /*1f80*/  IMAD R5, R169, R11, R12 ;  /* 0x0000000ba9057224 */ /* 0x000fc800078e020c */
[----:B------:R-:W-:Y:S01]  /*1f90*/  IMAD.IADD R171, R161, 0x1, R5 ;  /* 0x00000001a1ab7824 */ /* 0x000fe200078e0205 */
[----:B------:R-:W-:Y:S06]  /*1fa0*/  @!P1 BRA `(.L_x_36) ;  /* 0x0000005400989947 */ /* 0x000fec0003800000 */
[----:B------:R-:W0:Y:S01]  /*1fb0*/  LDC.64 R14, c[0x0][0x5b8] ;  /* 0x00016e00ff0e7b82 */ /* 0x000e220000000a00 */
[----:B------:R-:W-:-:S07]  /*1fc0*/  ULDC.64 UR4, c[0x0][0x5c0] ;  /* 0x0001700000047ab9 */ /* 0x000fce0000000a00 */
[----:B------:R-:W1:Y:S08]  /*1fd0*/  LDC.64 R166, c[0x0][0x5b0] ;  /* 0x00016c00ffa67b82 */ /* 0x000e700000000a00 */
[----:B------:R-:W2:Y:S01]  /*1fe0*/  LDC.64 R12, c[0x0][0x5a8] ;  /* 0x00016a00ff0c7b82 */ /* 0x000ea20000000a00 */
[-C--:B0-----:R-:W-:Y:S02]  /*1ff0*/  IMAD R4, R21, R14.reuse, RZ ;  /* 0x0000000e15047224 */ /* 0x081fe400078e02ff */
[----:B------:R-:W-:-:S04]  /*2000*/  IMAD.WIDE.U32 R162, R23, R14, R8 ;  /* 0x0000000e17a27225 */ /* 0x000fc800078e0008 */
[----:B------:R-:W-:Y:S02]  /*2010*/  IMAD R161, R23, R15, R4 ;  /* 0x0000000f17a17224 */ /* 0x000fe400078e0204 */
[-C--:B-1----:R-:W-:Y:S02]  /*2020*/  IMAD R6, R7, R166.reuse, RZ ;  /* 0x000000a607067224 */ /* 0x082fe400078e02ff */
[----:B------:R-:W-:Y:S02]  /*2030*/  IMAD.IADD R21, R163, 0x1, R161 ;  /* 0x00000001a3157824 */ /* 0x000fe400078e02a1 */
[----:B------:R-:W-:Y:S02]  /*2040*/  IMAD.MOV.U32 R20, RZ, RZ, R162 ;  /* 0x000000ffff147224 */ /* 0x000fe400078e00a2 */
[C---:B------:R-:W-:Y:S02]  /*2050*/  IMAD R165, R169.reuse, R167, R6 ;  /* 0x000000a7a9a57224 */ /* 0x040fe400078e0206 */
[----:B------:R-:W-:-:S04]  /*2060*/  IMAD.WIDE.U32 R4, R169, R166, R20 ;  /* 0x000000a6a9047225 */ /* 0x000fc800078e0014 */
[----:B------:R-:W-:Y:S01]  /*2070*/  IMAD.IADD R5, R5, 0x1, R165 ;  /* 0x0000000105057824 */ /* 0x000fe200078e02a5 */
[----:B--2---:R-:W-:-:S04]  /*2080*/  LEA R6, P1, R4, R12, 0x1 ;  /* 0x0000000c04067211 */ /* 0x004fc800078208ff */
[----:B------:R-:W-:-:S05]  /*2090*/  LEA.HI.X R7, R4, R13, R5, 0x1, P1 ;  /* 0x0000000d04077211 */ /* 0x000fca00008f0c05 */
[----:B------:R0:W2:Y:S01]  /*20a0*/  @P3 LDG.E.LTC128B.U16 R15, desc[UR36][R6.64] ;  /* 0x00000024060f3981 */ /* 0x0000a2000c1e1520 */
[----:B------:R-:W-:Y:S01]  /*20b0*/  IMAD.WIDE.U32 R158, R169, R166, R8 ;  /* 0x000000a6a99e7225 */ /* 0x000fe200078e0008 */
[----:B------:R-:W-:Y:S03]  /*20c0*/  BSSY B1, `(.L_x_37) ;  /* 0x0000013000017945 */ /* 0x000fe60003800000 */
[----:B------:R-:W-:Y:S02]  /*20d0*/  IMAD.IADD R159, R165, 0x1, R159 ;  /* 0x00000001a59f7824 */ /* 0x000fe400078e029f */
[----:B------:R-:W-:-:S04]  /*20e0*/  IMAD.WIDE.U32 R158, R23, R14, R158 ;  /* 0x0000000e179e7225 */ /* 0x000fc800078e009e */
[----:B0-----:R-:W-:Y:S01]  /*20f0*/  IMAD.IADD R7, R161, 0x1, R159 ;  /* 0x00000001a1077824 */ /* 0x001fe200078e029f */
[----:B------:R-:W-:Y:S02]  /*2100*/  LEA R6, P4, R158, R12, 0x1 ;  /* 0x0000000c9e067211 */ /* 0x000fe400078808ff */
[----:B------:R-:W-:Y:S02]  /*2110*/  SHF.L.U64.HI R159, R166, 0x3, R167 ;  /* 0x00000003a69f7819 */ /* 0x000fe400000102a7 */
[----:B------:R-:W-:Y:S01]  /*2120*/  LEA.HI.X R7, R158, R13, R7, 0x1, P4 ;  /* 0x0000000d9e077211 */ /* 0x000fe200020f0c07 */
[----:B------:R-:W-:Y:S02]  /*2130*/  IMAD.SHL.U32 R158, R166, 0x8, RZ ;  /* 0x00000008a69e7824 */ /* 0x000fe400078e00ff */
[----:B--2---:R-:W-:-:S05]  /*2140*/  HADD2.F32 R4, -RZ, R15.H0_H0 ;  /* 0x2000000fff047230 */ /* 0x004fca0000004100 */
[----:B------:R-:W-:Y:S01]  /*2150*/  FMUL R5, R4, R155 ;  /* 0x0000009b04057220 */ /* 0x000fe20000400000 */
[----:B------:R-:W-:-:S03]  /*2160*/  LEA R4, P1, R160, UR4, 0x1 ;  /* 0x00000004a0047c11 */ /* 0x000fc6000f8208ff */
[----:B------:R-:W-:Y:S01]  /*2170*/  FFMA R24, R24, R154, R5 ;  /* 0x0000009a18187223 */ /* 0x000fe20000000005 */
[----:B------:R-:W-:Y:S02]  /*2180*/  LEA.HI.X R5, R160, UR5, R171, 0x1, P1 ;  /* 0x00000005a0057c11 */ /* 0x000fe400088f0cab */
[----:B------:R-:W-:Y:S02]  /*2190*/  ISETP.GT.AND P1, PT, R3, 0x1, PT ;  /* 0x000000010300780c */ /* 0x000fe40003f24270 */
[----:B------:R-:W-:Y:S02]  /*21a0*/  F2FP.F16.F32.PACK_AB R24, RZ, R24 ;  /* 0x00000018ff18723e */ /* 0x000fe400000000ff */
[----:B------:R-:W-:-:S03]  /*21b0*/  ISETP.GT.AND P2, PT, R0, RZ, P1 ;  /* 0x000000ff0000720c */ /* 0x000fc60000f44270 */
[----:B------:R0:W-:Y:S10]  /*21c0*/  @P3 STG.E.U16 desc[UR36][R4.64], R24 ;  /* 0x0000001804003986 */ /* 0x0001f4000c101524 */
[----:B------:R-:W-:Y:S05]  /*21d0*/  @!P2 BRA `(.L_x_38) ;  /* 0x000000000004a947 */ /* 0x000fea0003800000 */
[----:B------:R1:W5:Y:S02]  /*21e0*/  LDG.E.LTC128B.U16 R15, desc[UR36][R6.64+0x2] ;  /* 0x00000224060f7981 */ /* 0x000364000c1e1520 */
.L_x_38:
[----:B------:R-:W-:Y:S05]  /*21f0*/  BSYNC B1 ;  /* 0x0000000000017941 */ /* 0x000fea0003800000 */
.L_x_37:
[----:B-----5:R-:W-:Y:S01]  /*2200*/  HADD2.F32 R20, -RZ, R15.H0_H0 ;  /* 0x2000000fff147230 */ /* 0x020fe20000004100 */
[----:B------:R-:W-:Y:S01]  /*2210*/  ISETP.GT.AND P0, PT, R0, 0x8, P0 ;  /* 0x000000080000780c */ /* 0x000fe20000704270 */
[----:B------:R-:W-:Y:S01]  /*2220*/  IMAD.WIDE.U32 R158, R169, R166, R158 ;  /* 0x000000a6a99e7225 */ /* 0x000fe200078e009e */
[----:B------:R-:W-:-:S03]  /*2230*/  PRMT R152, R15, 0x7610, R152 ;  /* 0x000076100f987816 */ /* 0x000fc60000000098 */
[----:B------:R-:W-:Y:S01]  /*2240*/  FMUL R20, R20, R155 ;  /* 0x0000009b14147220 */ /* 0x000fe20000400000 */
[----:B------:R-:W-:Y:S01]  /*2250*/  IMAD.IADD R165, R165, 0x1, R159 ;  /* 0x00000001a5a57824 */ /* 0x000fe200078e029f */
[----:B------:R-:W-:Y:S02]  /*2260*/  IADD3 R162, P3, R162, R158, RZ ;  /* 0x0000009ea2a27210 */ /* 0x000fe40007f7e0ff */
[----:B------:R-:W-:-:S03]  /*2270*/  FFMA R25, R25, R154, R20 ;  /* 0x0000009a19197223 */ /* 0x000fc60000000014 */
[----:B------:R-:W-:Y:S01]  /*2280*/  IMAD.X R21, R165, 0x1, R21, P3 ;  /* 0x00000001a5157824 */ /* 0x000fe200018e0615 */
[C---:B------:R-:W-:Y:S02]  /*2290*/  LEA R20, P3, R162.reuse, R12, 0x1 ;  /* 0x0000000ca2147211 */ /* 0x040fe400078608ff */
[----:B------:R-:W-:Y:S02]  /*22a0*/  F2FP.F16.F32.PACK_AB R25, RZ, R25 ;  /* 0x00000019ff19723e */ /* 0x000fe400000000ff */
[----:B------:R-:W-:Y:S02]  /*22b0*/  LEA.HI.X R21, R162, R13, R21, 0x1, P3 ;  /* 0x0000000da2157211 */ /* 0x000fe400018f0c15 */
[----:B------:R-:W-:-:S05]  /*22c0*/  PRMT R159, R25, 0x7610, R159 ;  /* 0x00007610199f7816 */ /* 0x000fca000000009f */
[----:B------:R2:W-:Y:S04]  /*22d0*/  @P2 STG.E.U16 desc[UR36][R4.64+0x2], R159 ;  /* 0x0000029f04002986 */ /* 0x0005e8000c101524 */
[----:B------:R-:W0:Y:S01]  /*22e0*/  @P0 LDG.E.LTC128B.U16 R152, desc[UR36][R20.64] ;  /* 0x0000002414980981 */ /* 0x000e22000c1e1520 */
[----:B------:R-:W-:Y:S01]  /*22f0*/  IADD3 R8, P2, R8, R158, RZ ;  /* 0x0000009e08087210 */ /* 0x000fe20007f5e0ff */
[----:B------:R-:W-:Y:S01]  /*2300*/  BSSY B1, `(.L_x_39) ;  /* 0x0000011000017945 */ /* 0x000fe20003800000 */
[----:B------:R-:W-:Y:S02]  /*2310*/  SHF.L.U64.HI R11, R10, 0x4, R11 ;  /* 0x000000040a0b7819 */ /* 0x000fe4000001020b */
[----:B------:R-:W-:Y:S01]  /*2320*/  ISETP.GT.AND P1, PT, R0, 0x8, P1 ;  /* 0x000000080000780c */ /* 0x000fe20000f24270 */
[----:B------:R-:W-:Y:S01]  /*2330*/  IMAD.X R9, R9, 0x1, R165, P2 ;  /* 0x0000000109097824 */ /* 0x000fe200010e06a5 */
[----:B------:R-:W-:Y:S01]  /*2340*/  LEA R10, P2, R10, R4, 0x4 ;  /* 0x000000040a0a7211 */ /* 0x000fe200078420ff */
[----:B------:R-:W-:-:S04]  /*2350*/  IMAD.WIDE.U32 R14, R23, R14, R8 ;  /* 0x0000000e170e7225 */ /* 0x000fc800078e0008 */
[----:B------:R-:W-:Y:S01]  /*2360*/  IMAD.X R11, R11, 0x1, R5, P2 ;  /* 0x000000010b0b7824 */ /* 0x000fe200010e0605 */
[----:B------:R-:W-:Y:S01]  /*2370*/  LEA R8, P3, R14, R12, 0x1 ;  /* 0x0000000c0e087211 */ /* 0x000fe200078608ff */
[----:B------:R-:W-:-:S05]  /*2380*/  IMAD.IADD R9, R161, 0x1, R15 ;  /* 0x00000001a1097824 */ /* 0x000fca00078e020f */
[----:B------:R-:W-:Y:S01]  /*2390*/  LEA.HI.X R9, R14, R13, R9, 0x1, P3 ;  /* 0x0000000d0e097211 */ /* 0x000fe200018f0c09 */
[----:B0-----:R-:W-:-:S05]  /*23a0*/  HADD2.F32 R24, -RZ, R152.H0_H0 ;  /* 0x20000098ff187230 */ /* 0x001fca0000004100 */
[----:B------:R-:W-:-:S04]  /*23b0*/  FMUL R25, R24, R155 ;  /* 0x0000009b18197220 */ /* 0x000fc80000400000 */
[----:B------:R-:W-:-:S05]  /*23c0*/  FFMA R25, R26, R154, R25 ;  /* 0x0000009a1a197223 */ /* 0x000fca0000000019 */
[----:B------:R-:W-:-:S05]  /*23d0*/  F2FP.F16.F32.PACK_AB R25, RZ, R25 ;  /* 0x00000019ff19723e */ /* 0x000fca00000000ff */
[----:B------:R2:W-:Y:S01]  /*23e0*/  @P0 STG.E.U16 desc[UR36][R10.64], R25 ;  /* 0x000000190a000986 */ /* 0x0005e2000c101524 */
[----:B------:R-:W-:Y:S05]  /*23f0*/  @!P1 BRA `(.L_x_40) ;  /* 0x0000000000049947 */ /* 0x000fea0003800000 */
[----:B------:R0:W5:Y:S02]  /*2400*/  LDG.E.LTC128B.U16 R152, desc[UR36][R8.64+0x2] ;  /* 0x0000022408987981 */ /* 0x000164000c1e1520 */
.L_x_40:
[----:B------:R-:W-:Y:S05]  /*2410*/  BSYNC B1 ;  /* 0x0000000000017941 */ /* 0x000fea0003800000 */
.L_x_39:
[----:B-----5:R-:W-:Y:S01]  /*2420*/  HADD2.F32 R12, -RZ, R152.H0_H0 ;  /* 0x20000098ff0c7230 */ /* 0x020fe20000004100 */
[----:B------:R-:W-:Y:S01]  /*2430*/  ISETP.GT.AND P0, PT, R3, 0x8, PT ;  /* 0x000000080300780c */ /* 0x000fe20003f04270 */
[----:B------:R-:W-:Y:S03]  /*2440*/  BSSY B1, `(.L_x_41) ;  /* 0x0000008000017945 */ /* 0x000fe60003800000 */
[----:B------:R-:W-:Y:S01]  /*2450*/  FMUL R12, R12, R155 ;  /* 0x0000009b0c0c7220 */ /* 0x000fe20000400000 */
[----:B------:R-:W-:-:S03]  /*2460*/  ISETP.GT.AND P2, PT, R0, RZ, P0 ;  /* 0x000000ff0000720c */ /* 0x000fc60000744270 */
[----:B------:R-:W-:-:S05]  /*2470*/  FFMA R12, R27, R154, R12 ;  /* 0x0000009a1b0c7223 */ /* 0x000fca000000000c */
[----:B------:R-:W-:-:S05]  /*2480*/  F2FP.F16.F32.PACK_AB R12, RZ, R12 ;  /* 0x0000000cff0c723e */ /* 0x000fca00000000ff */
[----:B------:R3:W-:Y:S01]  /*2490*/  @P1 STG.E.U16 desc[UR36][R10.64+0x2], R12 ;  /* 0x0000020c0a001986 */ /* 0x0007e2000c101524 */
[----:B------:R-:W-:Y:S05]  /*24a0*/  @!P2 BRA `(.L_x_42) ;  /* 0x000000000004a947 */ /* 0x000fea0003800000 */
[----:B------:R4:W5:Y:S02]  /*24b0*/  LDG.E.LTC128B.U16 R152, desc[UR36][R6.64+0x10] ;  /* 0x0000102406987981 */ /* 0x000964000c1e1520 */
.L_x_42:
[----:B------:R-:W-:Y:S05]  /*24c0*/  BSYNC B1 ;  /* 0x0000000000017941 */ /* 0x000fea0003800000 */
.L_x_41:
[----:B---3-5:R-:W-:Y:S01]  /*24d0*/  HADD2.F32 R12, -RZ, R152.H0_H0 ;  /* 0x20000098ff0c7230 */ /* 0x028fe20000004100 */
        /* <DEDUP_REMOVED lines=9> */
.L_x_44:
[----:B------:R-:W-:Y:S05]  /*2570*/  BSYNC B1 ;  /* 0x0000000000017941 */ /* 0x000fea0003800000 */
.L_x_43:
[----:B-----5:R-:W-:Y:S01]  /*2580*/  HADD2.F32 R12, -RZ, R152.H0_H0 ;  /* 0x20000098ff0c7230 */ /* 0x020fe20000004100 */
[----:B------:R-:W-:Y:S01]  /*2590*/  ISETP.GT.AND P0, PT, R0, 0x8, P0 ;  /* 0x000000080000780c */ /* 0x000fe20000704270 */
[----:B------:R-:W-:Y:S03]  /*25a0*/  BSSY B1, `(.L_x_45) ;  /* 0x0000007000017945 */ /* 0x000fe60003800000 */
[----:B------:R-:W-:-:S04]  /*25b0*/  FMUL R12, R12, R155 ;  /* 0x0000009b0c0c7220 */ /* 0x000fc80000400000 */
[----:B------:R-:W-:-:S05]  /*25c0*/  FFMA R12, R29, R154, R12 ;  /* 0x0000009a1d0c7223 */ /* 0x000fca000000000c */
[----:B------:R-:W-:-:S05]  /*25d0*/  F2FP.F16.F32.PACK_AB R12, RZ, R12 ;  /* 0x0000000cff0c723e */ /* 0x000fca00000000ff */
[----:B------:R0:W-:Y:S01]  /*25e0*/  @P3 STG.E.U16 desc[UR36][R4.64+0x12], R12 ;  /* 0x0000120c04003986 */ /* 0x0001e2000c101524 */
[----:B------:R-:W-:Y:S05]  /*25f0*/  @!P0 BRA `(.L_x_46) ;  /* 0x0000000000048947 */ /* 0x000fea0003800000 */
[----:B------:R0:W5:Y:S02]  /*2600*/  LDG.E.LTC128B.U16 R152, desc[UR36][R8.64+0x10] ;  /* 0x0000102408987981 */ /* 0x000164000c1e1520 */
.L_x_46:
[----:B------:R-:W-:Y:S05]  /*2610*/  BSYNC B1 ;  /* 0x0000000000017941 */ /* 0x000fea0003800000 */
.L_x_45:
[----:B0----5:R-:W-:Y:S01]  /*2620*/  HADD2.F32 R12, -RZ, R152.H0_H0 ;  /* 0x20000098ff0c7230 */ /* 0x021fe20000004100 */
[----:B------:R-:W-:Y:S01]  /*2630*/  ISETP.GT.AND P1, PT, R0, 0x8, P1 ;  /* 0x000000080000780c */ /* 0x000fe20000f24270 */
[----:B------:R-:W-:Y:S03]  /*2640*/  BSSY B1, `(.L_x_47) ;  /* 0x0000007000017945 */ /* 0x000fe60003800000 */
[----:B---3--:R-:W-:-:S04]  /*2650*/  FMUL R13, R12, R155 ;  /* 0x0000009b0c0d7220 */ /* 0x008fc80000400000 */
[----:B------:R-:W-:-:S05]  /*2660*/  FFMA R13, R30, R154, R13 ;  /* 0x0000009a1e0d7223 */ /* 0x000fca000000000d */
[----:B------:R-:W-:-:S05]  /*2670*/  F2FP.F16.F32.PACK_AB R13, RZ, R13 ;  /* 0x0000000dff0d723e */ /* 0x000fca00000000ff */
[----:B------:R0:W-:Y:S01]  /*2680*/  @P0 STG.E.U16 desc[UR36][R10.64+0x10], R13 ;  /* 0x0000100d0a000986 */ /* 0x0001e2000c101524 */
[----:B------:R-:W-:Y:S05]  /*2690*/  @!P1 BRA `(.L_x_48) ;  /* 0x0000000000049947 */ /* 0x000fea0003800000 */
[----:B------:R3:W5:Y:S02]  /*26a0*/  LDG.E.LTC128B.U16 R152, desc[UR36][R8.64+0x12] ;  /* 0x0000122408987981 */ /* 0x000764000c1e1520 */
.L_x_48:
[----:B------:R-:W-:Y:S05]  /*26b0*/  BSYNC B1 ;  /* 0x0000000000017941 */ /* 0x000fea0003800000 */
.L_x_47:
        /* <DEDUP_REMOVED lines=10> */
.L_x_50:
[----:B------:R-:W-:Y:S05]  /*2760*/  BSYNC B1 ;  /* 0x0000000000017941 */ /* 0x000fea0003800000 */
.L_x_49:
[----:B0----5:R-:W-:Y:S01]  /*2770*/  HADD2.F32 R12, -RZ, R152.H0_H0 ;  /* 0x20000098ff0c7230 */ /* 0x021fe20000004100 */
        /* <DEDUP_REMOVED lines=9> */
.L_x_52:
[----:B------:R-:W-:Y:S05]  /*2810*/  BSYNC B1 ;  /* 0x0000000000017941 */ /* 0x000fea0003800000 */
.L_x_51:
        /* <DEDUP_REMOVED lines=9> */
.L_x_54:
[----:B------:R-:W-:Y:S05]  /*28b0*/  BSYNC B1 ;  /* 0x0000000000017941 */ /* 0x000fea0003800000 */
.L_x_53:
[----:B0----5:R-:W-:Y:S01]  /*28c0*/  HADD2.F32 R12, -RZ, R152.H0_H0 ;  /* 0x20000098ff0c7230 */ /* 0x021fe20000004100 */
        /* <DEDUP_REMOVED lines=8> */
.L_x_56:
[----:B------:R-:W-:Y:S05]  /*2950*/  BSYNC B1 ;  /* 0x0000000000017941 */ /* 0x000fea0003800000 */
.L_x_55:
        /* <DEDUP_REMOVED lines=10> */
.L_x_58:
[----:B------:R-:W-:Y:S05]  /*2a00*/  BSYNC B1 ;  /* 0x0000000000017941 */ /* 0x000fea0003800000 */
.L_x_57:
        /* <DEDUP_REMOVED lines=10> */
.L_x_60:
[----:B------:R-:W-:Y:S05]  /*2ab0*/  BSYNC B1 ;  /* 0x0000000000017941 */ /* 0x000fea0003800000 */
.L_x_59:
        /* <DEDUP_REMOVED lines=9> */
.L_x_62:
[----:B------:R-:W-:Y:S05]  /*2b50*/  BSYNC B1 ;  /* 0x0000000000017941 */ /* 0x000fea0003800000 */
.L_x_61:
        /* <DEDUP_REMOVED lines=9> */
.L_x_64:
[----:B------:R-:W-:Y:S05]  /*2bf0*/  BSYNC B1 ;  /* 0x0000000000017941 */ /* 0x000fea0003800000 */
.L_x_63:
        /* <DEDUP_REMOVED lines=10> */
.L_x_66:
[----:B------:R-:W-:Y:S05]  /*2ca0*/  BSYNC B1 ;  /* 0x0000000000017941 */ /* 0x000fea0003800000 */
.L_x_65:
        /* <DEDUP_REMOVED lines=10> */
.L_x_68:
[----:B------:R-:W-:Y:S05]  /*2d50*/  BSYNC B1 ;  /* 0x0000000000017941 */ /* 0x000fea0003800000 */
.L_x_67:
        /* <DEDUP_REMOVED lines=9> */
.L_x_70:
[----:B------:R-:W-:Y:S05]  /*2df0*/  BSYNC B1 ;  /* 0x0000000000017941 */ /* 0x000fea0003800000 */
.L_x_69:
        /* <DEDUP_REMOVED lines=9> */
.L_x_72:
[----:B------:R-:W-:Y:S05]  /*2e90*/  BSYNC B1 ;  /* 0x0000000000017941 */ /* 0x000fea0003800000 */
.L_x_71:
        /* <DEDUP_REMOVED lines=10> */
.L_x_74:
[----:B------:R-:W-:Y:S05]  /*2f40*/  BSYNC B1 ;  /* 0x0000000000017941 */ /* 0x000fea0003800000 */
.L_x_73:
        /* <DEDUP_REMOVED lines=10> */
.L_x_76:
[----:B------:R-:W-:Y:S05]  /*2ff0*/  BSYNC B1 ;  /* 0x0000000000017941 */ /* 0x000fea0003800000 */
.L_x_75:
        /* <DEDUP_REMOVED lines=9> */
.L_x_78:
[----:B------:R-:W-:Y:S05]  /*3090*/  BSYNC B1 ;  /* 0x0000000000017941 */ /* 0x000fea0003800000 */
.L_x_77:
        /* <DEDUP_REMOVED lines=9> */
.L_x_80:
[----:B------:R-:W-:Y:S05]  /*3130*/  BSYNC B1 ;  /* 0x0000000000017941 */ /* 0x000fea0003800000 */
.L_x_79:
        /* <DEDUP_REMOVED lines=10> */
.L_x_82:
[----:B------:R-:W-:Y:S05]  /*31e0*/  BSYNC B1 ;  /* 0x0000000000017941 */ /* 0x000fea0003800000 */
.L_x_81:
        /* <DEDUP_REMOVED lines=10> */
.L_x_84:
[----:B------:R-:W-:Y:S05]  /*3290*/  BSYNC B1 ;  /* 0x0000000000017941 */ /* 0x000fea0003800000 */
.L_x_83:
        /* <DEDUP_REMOVED lines=9> */
.L_x_86:
[----:B------:R-:W-:Y:S05]  /*3330*/  BSYNC B1 ;  /* 0x0000000000017941 */ /* 0x000fea0003800000 */
.L_x_85:
        /* <DEDUP_REMOVED lines=9> */
.L_x_88:
[----:B------:R-:W-:Y:S05]  /*33d0*/  BSYNC B1 ;  /* 0x0000000000017941 */ /* 0x000fea0003800000 */
.L_x_87:
        /* <DEDUP_REMOVED lines=10> */
.L_x_90:
[----:B------:R-:W-:Y:S05]  /*3480*/  BSYNC B1 ;  /* 0x0000000000017941 */ /* 0x000fea0003800000 */
.L_x_89:
        /* <DEDUP_REMOVED lines=10> */
.L_x_92:
[----:B------:R-:W-:Y:S05]  /*3530*/  BSYNC B1 ;  /* 0x0000000000017941 */ /* 0x000fea0003800000 */
.L_x_91:
        /* <DEDUP_REMOVED lines=9> */
.L_x_94:
[----:B------:R-:W-:Y:S05]  /*35d0*/  BSYNC B1 ;  /* 0x0000000000017941 */ /* 0x000fea0003800000 */
.L_x_93:
        /* <DEDUP_REMOVED lines=9> */
.L_x_96:
[----:B------:R-:W-:Y:S05]  /*3670*/  BSYNC B1 ;  /* 0x0000000000017941 */ /* 0x000fea0003800000 */
.L_x_95:
        /* <DEDUP_REMOVED lines=10> */
.L_x_98:
[----:B------:R-:W-:Y:S05]  /*3720*/  BSYNC B1 ;  /* 0x0000000000017941 */ /* 0x000fea0003800000 */
.L_x_97:
        /* <DEDUP_REMOVED lines=10> */
.L_x_100:
[----:B------:R-:W-:Y:S05]  /*37d0*/  BSYNC B1 ;  /* 0x0000000000017941 */ /* 0x000fea0003800000 */
.L_x_99:
        /* <DEDUP_REMOVED lines=9> */
.L_x_102:
[----:B------:R-:W-:Y:S05]  /*3870*/  BSYNC B1 ;  /* 0x0000000000017941 */ /* 0x000fea0003800000 */
.L_x_101:
        /* <DEDUP_REMOVED lines=9> */
.L_x_104:
[----:B------:R-:W-:Y:S05]  /*3910*/  BSYNC B1 ;  /* 0x0000000000017941 */ /* 0x000fea0003800000 */
.L_x_103:
        /* <DEDUP_REMOVED lines=10> */
.L_x_106:
[----:B------:R-:W-:Y:S05]  /*39c0*/  BSYNC B1 ;  /* 0x0000000000017941 */ /* 0x000fea0003800000 */
.L_x_105:
        /* <DEDUP_REMOVED lines=10> */
.L_x_108:
[----:B------:R-:W-:Y:S05]  /*3a70*/  BSYNC B1 ;  /* 0x0000000000017941 */ /* 0x000fea0003800000 */
.L_x_107:
        /* <DEDUP_REMOVED lines=9> */
.L_x_110:
[----:B------:R-:W-:Y:S05]  /*3b10*/  BSYNC B1 ;  /* 0x0000000000017941 */ /* 0x000fea0003800000 */
.L_x_109:
        /* <DEDUP_REMOVED lines=9> */
.L_x_112:
[----:B------:R-:W-:Y:S05]  /*3bb0*/  BSYNC B1 ;  /* 0x0000000000017941 */ /* 0x000fea0003800000 */
.L_x_111:
        /* <DEDUP_REMOVED lines=10> */
.L_x_114:
[----:B------:R-:W-:Y:S05]  /*3c60*/  BSYNC B1 ;  /* 0x0000000000017941 */ /* 0x000fea0003800000 */
.L_x_113:
        /* <DEDUP_REMOVED lines=10> */
.L_x_116:
[----:B------:R-:W-:Y:S05]  /*3d10*/  BSYNC B1 ;  /* 0x0000000000017941 */ /* 0x000fea0003800000 */
.L_x_115:
        /* <DEDUP_REMOVED lines=9> */
.L_x_118:
[----:B------:R-:W-:Y:S05]  /*3db0*/  BSYNC B1 ;  /* 0x0000000000017941 */ /* 0x000fea0003800000 */
.L_x_117:
        /* <DEDUP_REMOVED lines=9> */
.L_x_120:
[----:B------:R-:W-:Y:S05]  /*3e50*/  BSYNC B1 ;  /* 0x0000000000017941 */ /* 0x000fea0003800000 */
.L_x_119:
        /* <DEDUP_REMOVED lines=10> */
.L_x_122:
[----:B------:R-:W-:Y:S05]  /*3f00*/  BSYNC B1 ;  /* 0x0000000000017941 */ /* 0x000fea0003800000 */
.L_x_121:
        /* <DEDUP_REMOVED lines=10> */
.L_x_124:
[----:B------:R-:W-:Y:S05]  /*3fb0*/  BSYNC B1 ;  /* 0x0000000000017941 */ /* 0x000fea0003800000 */
.L_x_123:
        /* <DEDUP_REMOVED lines=9> */
.L_x_126:
[----:B------:R-:W-:Y:S05]  /*4050*/  BSYNC B1 ;  /* 0x0000000000017941 */ /* 0x000fea0003800000 */
.L_x_125:
        /* <DEDUP_REMOVED lines=9> */
.L_x_128:
[----:B------:R-:W-:Y:S05]  /*40f0*/  BSYNC B1 ;  /* 0x0000000000017941 */ /* 0x000fea0003800000 */
.L_x_127:
        /* <DEDUP_REMOVED lines=10> */
.L_x_130:
[----:B------:R-:W-:Y:S05]  /*41a0*/  BSYNC B1 ;  /* 0x0000000000017941 */ /* 0x000fea0003800000 */
.L_x_129:
        /* <DEDUP_REMOVED lines=10> */
.L_x_132:
[----:B------:R-:W-:Y:S05]  /*4250*/  BSYNC B1 ;  /* 0x0000000000017941 */ /* 0x000fea0003800000 */
.L_x_131:
        /* <DEDUP_REMOVED lines=9> */
.L_x_134:
[----:B------:R-:W-:Y:S05]  /*42f0*/  BSYNC B1 ;  /* 0x0000000000017941 */ /* 0x000fea0003800000 */
.L_x_133:
        /* <DEDUP_REMOVED lines=9> */
.L_x_136:
[----:B------:R-:W-:Y:S05]  /*4390*/  BSYNC B1 ;  /* 0x0000000000017941 */ /* 0x000fea0003800000 */
.L_x_135:
        /* <DEDUP_REMOVED lines=10> */
.L_x_138:
[----:B------:R-:W-:Y:S05]  /*4440*/  BSYNC B1 ;  /* 0x0000000000017941 */ /* 0x000fea0003800000 */
.L_x_137:
        /* <DEDUP_REMOVED lines=10> */
.L_x_140:
[----:B------:R-:W-:Y:S05]  /*44f0*/  BSYNC B1 ;  /* 0x0000000000017941 */ /* 0x000fea0003800000 */
.L_x_139:
        /* <DEDUP_REMOVED lines=9> */
.L_x_142:
[----:B------:R-:W-:Y:S05]  /*4590*/  BSYNC B1 ;  /* 0x0000000000017941 */ /* 0x000fea0003800000 */
.L_x_141:
        /* <DEDUP_REMOVED lines=9> */
.L_x_144:
[----:B------:R-:W-:Y:S05]  /*4630*/  BSYNC B1 ;  /* 0x0000000000017941 */ /* 0x000fea0003800000 */
.L_x_143:
        /* <DEDUP_REMOVED lines=10> */
.L_x_146:
[----:B------:R-:W-:Y:S05]  /*46e0*/  BSYNC B1 ;  /* 0x0000000000017941 */ /* 0x000fea0003800000 */
.L_x_145:
        /* <DEDUP_REMOVED lines=10> */
.L_x_148:
[----:B------:R-:W-:Y:S05]  /*4790*/  BSYNC B1 ;  /* 0x0000000000017941 */ /* 0x000fea0003800000 */
.L_x_147:
        /* <DEDUP_REMOVED lines=9> */
.L_x_150:
[----:B------:R-:W-:Y:S05]  /*4830*/  BSYNC B1 ;  /* 0x0000000000017941 */ /* 0x000fea0003800000 */
.L_x_149:
        /* <DEDUP_REMOVED lines=9> */
.L_x_152:
[----:B------:R-:W-:Y:S05]  /*48d0*/  BSYNC B1 ;  /* 0x0000000000017941 */ /* 0x000fea0003800000 */
.L_x_151:
        /* <DEDUP_REMOVED lines=10> */
.L_x_154:
[----:B------:R-:W-:Y:S05]  /*4980*/  BSYNC B1 ;  /* 0x0000000000017941 */ /* 0x000fea0003800000 */
.L_x_153:
        /* <DEDUP_REMOVED lines=10> */
.L_x_156:
[----:B------:R-:W-:Y:S05]  /*4a30*/  BSYNC B1 ;  /* 0x0000000000017941 */ /* 0x000fea0003800000 */
.L_x_155:
        /* <DEDUP_REMOVED lines=9> */
.L_x_158:
[----:B------:R-:W-:Y:S05]  /*4ad0*/  BSYNC B1 ;  /* 0x0000000000017941 */ /* 0x000fea0003800000 */
.L_x_157:
        /* <DEDUP_REMOVED lines=9> */
.L_x_160:
[----:B------:R-:W-:Y:S05]  /*4b70*/  BSYNC B1 ;  /* 0x0000000000017941 */ /* 0x000fea0003800000 */
.L_x_159:
        /* <DEDUP_REMOVED lines=10> */
.L_x_162:
[----:B------:R-:W-:Y:S05]  /*4c20*/  BSYNC B1 ;  /* 0x0000000000017941 */ /* 0x000fea0003800000 */
.L_x_161:
        /* <DEDUP_REMOVED lines=10> */
.L_x_164:
[----:B------:R-:W-:Y:S05]  /*4cd0*/  BSYNC B1 ;  /* 0x0000000000017941 */ /* 0x000fea0003800000 */
.L_x_163:
        /* <DEDUP_REMOVED lines=9> */
.L_x_166:
[----:B------:R-:W-:Y:S05]  /*4d70*/  BSYNC B1 ;  /* 0x0000000000017941 */ /* 0x000fea0003800000 */
.L_x_165:
        /* <DEDUP_REMOVED lines=9> */
.L_x_168:
[----:B------:R-:W-:Y:S05]  /*4e10*/  BSYNC B1 ;  /* 0x0000000000017941 */ /* 0x000fea0003800000 */
.L_x_167:
        /* <DEDUP_REMOVED lines=10> */
.L_x_170:
[----:B------:R-:W-:Y:S05]  /*4ec0*/  BSYNC B1 ;  /* 0x0000000000017941 */ /* 0x000fea0003800000 */
.L_x_169:
        /* <DEDUP_REMOVED lines=10> */
.L_x_172:
[----:B------:R-:W-:Y:S05]  /*4f70*/  BSYNC B1 ;  /* 0x0000000000017941 */ /* 0x000fea0003800000 */
.L_x_171:
        /* <DEDUP_REMOVED lines=9> */
.L_x_174:
[----:B------:R-:W-:Y:S05]  /*5010*/  BSYNC B1 ;  /* 0x0000000000017941 */ /* 0x000fea0003800000 */
.L_x_173:
        /* <DEDUP_REMOVED lines=9> */
.L_x_176:
[----:B------:R-:W-:Y:S05]  /*50b0*/  BSYNC B1 ;  /* 0x0000000000017941 */ /* 0x000fea0003800000 */
.L_x_175:
        /* <DEDUP_REMOVED lines=10> */
.L_x_178:
[----:B------:R-:W-:Y:S05]  /*5160*/  BSYNC B1 ;  /* 0x0000000000017941 */ /* 0x000fea0003800000 */
.L_x_177:
        /* <DEDUP_REMOVED lines=10> */
.L_x_180:
[----:B------:R-:W-:Y:S05]  /*5210*/  BSYNC B1 ;  /* 0x0000000000017941 */ /* 0x000fea0003800000 */
.L_x_179:
        /* <DEDUP_REMOVED lines=9> */
.L_x_182:
[----:B------:R-:W-:Y:S05]  /*52b0*/  BSYNC B1 ;  /* 0x0000000000017941 */ /* 0x000fea0003800000 */
.L_x_181:
        /* <DEDUP_REMOVED lines=9> */
.L_x_184:
[----:B------:R-:W-:Y:S05]  /*5350*/  BSYNC B1 ;  /* 0x0000000000017941 */ /* 0x000fea0003800000 */
.L_x_183:
        /* <DEDUP_REMOVED lines=10> */
.L_x_186:
[----:B------:R-:W-:Y:S05]  /*5400*/  BSYNC B1 ;  /* 0x0000000000017941 */ /* 0x000fea0003800000 */
.L_x_185:
        /* <DEDUP_REMOVED lines=10> */
.L_x_188:
[----:B------:R-:W-:Y:S05]  /*54b0*/  BSYNC B1 ;  /* 0x0000000000017941 */ /* 0x000fea0003800000 */
.L_x_187:
        /* <DEDUP_REMOVED lines=9> */
.L_x_190:
[----:B------:R-:W-:Y:S05]  /*5550*/  BSYNC B1 ;  /* 0x0000000000017941 */ /* 0x000fea0003800000 */
.L_x_189:
        /* <DEDUP_REMOVED lines=9> */
.L_x_192:
[----:B------:R-:W-:Y:S05]  /*55f0*/  BSYNC B1 ;  /* 0x0000000000017941 */ /* 0x000fea0003800000 */
.L_x_191:
        /* <DEDUP_REMOVED lines=10> */
.L_x_194:
[----:B------:R-:W-:Y:S05]  /*56a0*/  BSYNC B1 ;  /* 0x0000000000017941 */ /* 0x000fea0003800000 */
.L_x_193:
        /* <DEDUP_REMOVED lines=10> */
.L_x_196:
[----:B------:R-:W-:Y:S05]  /*5750*/  BSYNC B1 ;  /* 0x0000000000017941 */ /* 0x000fea0003800000 */
.L_x_195:
        /* <DEDUP_REMOVED lines=9> */
.L_x_198:
[----:B------:R-:W-:Y:S05]  /*57f0*/  BSYNC B1 ;  /* 0x0000000000017941 */ /* 0x000fea0003800000 */
.L_x_197:
        /* <DEDUP_REMOVED lines=9> */
.L_x_200:
[----:B------:R-:W-:Y:S05]  /*5890*/  BSYNC B1 ;  /* 0x0000000000017941 */ /* 0x000fea0003800000 */
.L_x_199:
        /* <DEDUP_REMOVED lines=10> */
.L_x_202:
[----:B------:R-:W-:Y:S05]  /*5940*/  BSYNC B1 ;  /* 0x0000000000017941 */ /* 0x000fea0003800000 */
.L_x_201:
        /* <DEDUP_REMOVED lines=10> */
.L_x_204:
[----:B------:R-:W-:Y:S05]  /*59f0*/  BSYNC B1 ;  /* 0x0000000000017941 */ /* 0x000fea0003800000 */
.L_x_203:
        /* <DEDUP_REMOVED lines=9> */
.L_x_206:
[----:B------:R-:W-:Y:S05]  /*5a90*/  BSYNC B1 ;  /* 0x0000000000017941 */ /* 0x000fea0003800000 */
.L_x_205:
        /* <DEDUP_REMOVED lines=9> */
.L_x_208:
[----:B------:R-:W-:Y:S05]  /*5b30*/  BSYNC B1 ;  /* 0x0000000000017941 */ /* 0x000fea0003800000 */
.L_x_207:
        /* <DEDUP_REMOVED lines=10> */
.L_x_210:
[----:B------:R-:W-:Y:S05]  /*5be0*/  BSYNC B1 ;  /* 0x0000000000017941 */ /* 0x000fea0003800000 */
.L_x_209:
        /* <DEDUP_REMOVED lines=10> */
.L_x_212:
[----:B------:R-:W-:Y:S05]  /*5c90*/  BSYNC B1 ;  /* 0x0000000000017941 */ /* 0x000fea0003800000 */
.L_x_211:
        /* <DEDUP_REMOVED lines=9> */
.L_x_214:
[----:B------:R-:W-:Y:S05]  /*5d30*/  BSYNC B1 ;  /* 0x0000000000017941 */ /* 0x000fea0003800000 */
.L_x_213:
        /* <DEDUP_REMOVED lines=9> */
.L_x_216:
[----:B------:R-:W-:Y:S05]  /*5dd0*/  BSYNC B1 ;  /* 0x0000000000017941 */ /* 0x000fea0003800000 */
.L_x_215:
        /* <DEDUP_REMOVED lines=10> */
.L_x_218:
[----:B------:R-:W-:Y:S05]  /*5e80*/  BSYNC B1 ;  /* 0x0000000000017941 */ /* 0x000fea0003800000 */
.L_x_217:
        /* <DEDUP_REMOVED lines=10> */
.L_x_220:
[----:B------:R-:W-:Y:S05]  /*5f30*/  BSYNC B1 ;  /* 0x0000000000017941 */ /* 0x000fea0003800000 */
.L_x_219:
        /* <DEDUP_REMOVED lines=9> */
.L_x_222:
[----:B------:R-:W-:Y:S05]  /*5fd0*/  BSYNC B1 ;  /* 0x0000000000017941 */ /* 0x000fea0003800000 */
.L_x_221:
        /* <DEDUP_REMOVED lines=9> */
.L_x_224:
[----:B------:R-:W-:Y:S05]  /*6070*/  BSYNC B1 ;  /* 0x0000000000017941 */ /* 0x000fea0003800000 */
.L_x_223:
        /* <DEDUP_REMOVED lines=10> */
.L_x_226:
[----:B------:R-:W-:Y:S05]  /*6120*/  BSYNC B1 ;  /* 0x0000000000017941 */ /* 0x000fea0003800000 */
.L_x_225:
        /* <DEDUP_REMOVED lines=10> */
.L_x_228:
[----:B------:R-:W-:Y:S05]  /*61d0*/  BSYNC B1 ;  /* 0x0000000000017941 */ /* 0x000fea0003800000 */
.L_x_227:
        /* <DEDUP_REMOVED lines=9> */
.L_x_230:
[----:B------:R-:W-:Y:S05]  /*6270*/  BSYNC B1 ;  /* 0x0000000000017941 */ /* 0x000fea0003800000 */
.L_x_229:
        /* <DEDUP_REMOVED lines=9> */
.L_x_232:
[----:B------:R-:W-:Y:S05]  /*6310*/  BSYNC B1 ;  /* 0x0000000000017941 */ /* 0x000fea0003800000 */
.L_x_231:
        /* <DEDUP_REMOVED lines=10> */
.L_x_234:
[----:B------:R-:W-:Y:S05]  /*63c0*/  BSYNC B1 ;  /* 0x0000000000017941 */ /* 0x000fea0003800000 */
.L_x_233:
        /* <DEDUP_REMOVED lines=10> */
.L_x_236:
[----:B------:R-:W-:Y:S05]  /*6470*/  BSYNC B1 ;  /* 0x0000000000017941 */ /* 0x000fea0003800000 */
.L_x_235:
        /* <DEDUP_REMOVED lines=9> */
.L_x_238:
[----:B------:R-:W-:Y:S05]  /*6510*/  BSYNC B1 ;  /* 0x0000000000017941 */ /* 0x000fea0003800000 */
.L_x_237:
        /* <DEDUP_REMOVED lines=9> */
.L_x_240:
[----:B------:R-:W-:Y:S05]  /*65b0*/  BSYNC B1 ;  /* 0x0000000000017941 */ /* 0x000fea0003800000 */
.L_x_239:
        /* <DEDUP_REMOVED lines=10> */
.L_x_242:
[----:B------:R-:W-:Y:S05]  /*6660*/  BSYNC B1 ;  /* 0x0000000000017941 */ /* 0x000fea0003800000 */
.L_x_241:
        /* <DEDUP_REMOVED lines=10> */
.L_x_244:
[----:B------:R-:W-:Y:S05]  /*6710*/  BSYNC B1 ;  /* 0x0000000000017941 */ /* 0x000fea0003800000 */
.L_x_243:
        /* <DEDUP_REMOVED lines=9> */
.L_x_246:
[----:B------:R-:W-:Y:S05]  /*67b0*/  BSYNC B1 ;  /* 0x0000000000017941 */ /* 0x000fea0003800000 */
.L_x_245:
        /* <DEDUP_REMOVED lines=9> */
.L_x_248:
[----:B------:R-:W-:Y:S05]  /*6850*/  BSYNC B1 ;  /* 0x0000000000017941 */ /* 0x000fea0003800000 */
.L_x_247:
        /* <DEDUP_REMOVED lines=10> */
.L_x_250:
[----:B------:R-:W-:Y:S05]  /*6900*/  BSYNC B1 ;  /* 0x0000000000017941 */ /* 0x000fea0003800000 */
.L_x_249:
        /* <DEDUP_REMOVED lines=10> */
.L_x_252:
[----:B------:R-:W-:Y:S05]  /*69b0*/  BSYNC B1 ;  /* 0x0000000000017941 */ /* 0x000fea0003800000 */
.L_x_251:
        /* <DEDUP_REMOVED lines=9> */
.L_x_254:
[----:B------:R-:W-:Y:S05]  /*6a50*/  BSYNC B1 ;  /* 0x0000000000017941 */ /* 0x000fea0003800000 */
.L_x_253:
        /* <DEDUP_REMOVED lines=9> */
.L_x_256:
[----:B------:R-:W-:Y:S05]  /*6af0*/  BSYNC B1 ;  /* 0x0000000000017941 */ /* 0x000fea0003800000 */
.L_x_255:
        /* <DEDUP_REMOVED lines=10> */
.L_x_258:
[----:B------:R-:W-:Y:S05]  /*6ba0*/  BSYNC B1 ;  /* 0x0000000000017941 */ /* 0x000fea0003800000 */
.L_x_257:
        /* <DEDUP_REMOVED lines=10> */
.L_x_260:
[----:B------:R-:W-:Y:S05]  /*6c50*/  BSYNC B1 ;  /* 0x0000000000017941 */ /* 0x000fea0003800000 */
.L_x_259:
        /* <DEDUP_REMOVED lines=9> */
.L_x_262:
[----:B------:R-:W-:Y:S05]  /*6cf0*/  BSYNC B1 ;  /* 0x0000000000017941 */ /* 0x000fea0003800000 */
.L_x_261:
        /* <DEDUP_REMOVED lines=9> */
.L_x_264:
[----:B------:R-:W-:Y:S05]  /*6d90*/  BSYNC B1 ;  /* 0x0000000000017941 */ /* 0x000fea0003800000 */
.L_x_263:
        /* <DEDUP_REMOVED lines=10> */
.L_x_266:
[----:B------:R-:W-:Y:S05]  /*6e40*/  BSYNC B1 ;  /* 0x0000000000017941 */ /* 0x000fea0003800000 */
.L_x_265:
        /* <DEDUP_REMOVED lines=10> */
.L_x_268:
[----:B------:R-:W-:Y:S05]  /*6ef0*/  BSYNC B1 ;  /* 0x0000000000017941 */ /* 0x000fea0003800000 */
.L_x_267:
        /* <DEDUP_REMOVED lines=9> */
.L_x_270:
[----:B------:R-:W-:Y:S05]  /*6f90*/  BSYNC B1 ;  /* 0x0000000000017941 */ /* 0x000fea0003800000 */
.L_x_269:
        /* <DEDUP_REMOVED lines=9> */
.L_x_272:
[----:B------:R-:W-:Y:S05]  /*7030*/  BSYNC B1 ;  /* 0x0000000000017941 */ /* 0x000fea0003800000 */
.L_x_271:
        /* <DEDUP_REMOVED lines=10> */
.L_x_274:
[----:B------:R-:W-:Y:S05]  /*70e0*/  BSYNC B1 ;  /* 0x0000000000017941 */ /* 0x000fea0003800000 */
.L_x_273:
        /* <DEDUP_REMOVED lines=10> */
.L_x_276:
[----:B------:R-:W-:Y:S05]  /*7190*/  BSYNC B1 ;  /* 0x0000000000017941 */ /* 0x000fea0003800000 */
.L_x_275:
        /* <DEDUP_REMOVED lines=9> */
.L_x_278:
[----:B------:R-:W-:Y:S05]  /*7230*/  BSYNC B1 ;  /* 0x0000000000017941 */ /* 0x000fea0003800000 */
.L_x_277:
        /* <DEDUP_REMOVED lines=9> */
.L_x_280:
[----:B------:R-:W-:Y:S05]  /*72d0*/  BSYNC B1 ;  /* 0x0000000000017941 */ /* 0x000fea0003800000 */
.L_x_279:
        /* <DEDUP_REMOVED lines=10> */
.L_x_282:
[----:B------:R-:W-:Y:S05]  /*7380*/  BSYNC B1 ;  /* 0x0000000000017941 */ /* 0x000fea0003800000 */
.L_x_281:
        /* <DEDUP_REMOVED lines=10> */
.L_x_284:
[----:B------:R-:W-:Y:S05]  /*7430*/  BSYNC B1 ;  /* 0x0000000000017941 */ /* 0x000fea0003800000 */
.L_x_283:
[----:B01--45:R-:W-:Y:S01]  /*7440*/  HADD2.F32 R6, -RZ, R152.H0_H0 ;  /* 0x20000098ff067230 */ /* 0x033fe20000004100 */
        /* <DEDUP_REMOVED lines=8> */
.L_x_286:
[----:B------:R-:W-:Y:S05]  /*74d0*/  BSYNC B1 ;  /* 0x0000000000017941 */ /* 0x000fea0003800000 */
.L_x_285:
[----:B0-2--5:R-:W-:Y:S01]  /*74e0*/  HADD2.F32 R4, -RZ, R152.H0_H0 ;  /* 0x20000098ff047230 */ /* 0x025fe20000004100 */
[----:B------:R-:W-:Y:S01]  /*74f0*/  ISETP.GT.AND P1, PT, R0, 0x8, P1 ;  /* 0x000000080000780c */ /* 0x000fe20000f24270 */
[----:B------:R-:W-:Y:S01]  /*7500*/  @P0 IMAD.MOV.U32 R5, RZ, RZ, R11 ;  /* 0x000000ffff050224 */ /* 0x000fe200078e000b */
[----:B------:R-:W-:Y:S02]  /*7510*/  BSSY B1, `(.L_x_287) ;  /* 0x0000008000017945 */ /* 0x000fe40003800000 */
[----:B------:R-:W-:Y:S01]  /*7520*/  FMUL R3, R4, R155 ;  /* 0x0000009b04037220 */ /* 0x000fe20000400000 */
[----:B------:R-:W-:-:S03]  /*7530*/  @P0 IMAD.MOV.U32 R4, RZ, RZ, R10 ;  /* 0x000000ffff040224 */ /* 0x000fc600078e000a */
[----:B------:R-:W-:-:S05]  /*7540*/  FFMA R3, R150, R154, R3 ;  /* 0x0000009a96037223 */ /* 0x000fca0000000003 */
[----:B------:R-:W-:-:S05]  /*7550*/  F2FP.F16.F32.PACK_AB R3, RZ, R3 ;  /* 0x00000003ff03723e */ /* 0x000fca00000000ff */
[----:B------:R0:W-:Y:S01]  /*7560*/  @P0 STG.E.U16 desc[UR36][R4.64+0x1f0], R3 ;  /* 0x0001f00304000986 */ /* 0x0001e2000c101524 */
[----:B------:R-:W-:Y:S05]  /*7570*/  @!P1 BRA `(.L_x_288) ;  /* 0x0000000000049947 */ /* 0x000fea0003800000 */
[----:B------:R2:W5:Y:S02]  /*7580*/  LDG.E.LTC128B.U16 R152, desc[UR36][R8.64+0x1f2] ;  /* 0x0001f22408987981 */ /* 0x000564000c1e1520 */
.L_x_288:
[----:B------:R-:W-:Y:S05]  /*7590*/  BSYNC B1 ;  /* 0x0000000000017941 */ /* 0x000fea0003800000 */
.L_x_287:
[----:B------:R-:W-:Y:S05]  /*75a0*/  @!P1 BRA `(.L_x_289) ;  /* 0x0000002400309947 */ /* 0x000fea0003800000 */
[----:B-----5:R-:W-:-:S05]  /*75b0*/  HADD2.F32 R152, -RZ, R152.H0_H0 ;  /* 0x20000098ff987230 */ /* 0x020fca0000004100 */
[----:B------:R-:W-:-:S04]  /*75c0*/  FMUL R152, R152, R155 ;  /* 0x0000009b98987220 */ /* 0x000fc80000400000 */
[----:B------:R-:W-:-:S05]  /*75d0*/  FFMA R152, R151, R154, R152 ;  /* 0x0000009a97987223 */ /* 0x000fca0000000098 */
[----:B------:R-:W-:-:S05]  /*75e0*/  F2FP.F16.F32.PACK_AB R152, RZ, R152 ;  /* 0x00000098ff98723e */ /* 0x000fca00000000ff */
[----:B------:R4:W-:Y:S01]  /*75f0*/  STG.E.U16 desc[UR36][R10.64+0x1f2], R152 ;  /* 0x0001f2980a007986 */ /* 0x0009e2000c101524 */
[----:B------:R-:W-:Y:S05]  /*7600*/  BRA `(.L_x_289) ;  /* 0x0000002400187947 */ /* 0x000fea0003800000 */
.L_x_36:
[----:B------:R-:W-:Y:S01]  /*7610*/  ISETP.GT.AND P2, PT, R3, 0x1, PT ;  /* 0x000000010300780c */ /* 0x000fe20003f44270 */
[----:B------:R-:W-:Y:S01]  /*7620*/  ULDC.64 UR4, c[0x0][0x5c0] ;  /* 0x0001700000047ab9 */ /* 0x000fe20000000a00 */
[-C--:B------:R-:W-:Y:S01]  /*7630*/  FMUL R24, R24, R154.reuse ;  /* 0x0000009a18187220 */ /* 0x080fe20000400000 */
[-C--:B------:R-:W-:Y:S01]  /*7640*/  FMUL R25, R25, R154.reuse ;  /* 0x0000009a19197220 */ /* 0x080fe20000400000 */
[----:B------:R-:W-:Y:S01]  /*7650*/  ISETP.GT.AND P1, PT, R0, RZ, P2 ;  /* 0x000000ff0000720c */ /* 0x000fe20001724270 */
[-C--:B------:R-:W-:Y:S01]  /*7660*/  FMUL R26, R26, R154.reuse ;  /* 0x0000009a1a1a7220 */ /* 0x080fe20000400000 */
[----:B------:R-:W-:Y:S01]  /*7670*/  LEA R4, P4, R160, UR4, 0x1 ;  /* 0x00000004a0047c11 */ /* 0x000fe2000f8808ff */
[----:B------:R-:W-:Y:S01]  /*7680*/  FMUL R27, R27, R154 ;  /* 0x0000009a1b1b7220 */ /* 0x000fe20000400000 */
[----:B------:R-:W-:Y:S01]  /*7690*/  F2FP.F16.F32.PACK_AB R24, RZ, R24 ;  /* 0x00000018ff18723e */ /* 0x000fe200000000ff */
[-C--:B------:R-:W-:Y:S01]  /*76a0*/  FMUL R28, R28, R154.reuse ;  /* 0x0000009a1c1c7220 */ /* 0x080fe20000400000 */
[----:B------:R-:W-:Y:S01]  /*76b0*/  LEA.HI.X R5, R160, UR5, R171, 0x1, P4 ;  /* 0x00000005a0057c11 */ /* 0x000fe2000a0f0cab */
[-C--:B------:R-:W-:Y:S01]  /*76c0*/  FMUL R29, R29, R154.reuse ;  /* 0x0000009a1d1d7220 */ /* 0x080fe20000400000 */
[----:B------:R-:W-:Y:S01]  /*76d0*/  F2FP.F16.F32.PACK_AB R25, RZ, R25 ;  /* 0x00000019ff19723e */ /* 0x000fe200000000ff */
[-C--:B------:R-:W-:Y:S01]  /*76e0*/  FMUL R30, R30, R154.reuse ;  /* 0x0000009a1e1e7220 */ /* 0x080fe20000400000 */
[----:B------:R-:W-:Y:S01]  /*76f0*/  ISETP.GT.AND P2, PT, R0, 0x8, P2 ;  /* 0x000000080000780c */ /* 0x000fe20001744270 */
[----:B------:R-:W-:Y:S01]  /*7700*/  @P3 STG.E.U16 desc[UR36][R4.64], R24 ;  /* 0x0000001804003986 */ /* 0x000fe2000c101524 */
[C---:B------:R-:W-:Y:S01]  /*7710*/  SHF.L.U64.HI R11, R10.reuse, 0x4, R11 ;  /* 0x000000040a0b7819 */ /* 0x040fe2000001020b */
[----:B------:R-:W-:Y:S01]  /*7720*/  FMUL R31, R31, R154 ;  /* 0x0000009a1f1f7220 */ /* 0x000fe20000400000 */
[----:B------:R-:W-:Y:S01]  /*7730*/  LEA R6, P3, R10, R4, 0x4 ;  /* 0x000000040a067211 */ /* 0x000fe200078620ff */
[----:B------:R-:W-:Y:S01]  /*7740*/  @P1 STG.E.U16 desc[UR36][R4.64+0x2], R25 ;  /* 0x0000021904001986 */ /* 0x000fe2000c101524 */
[----:B------:R-:W-:Y:S01]  /*7750*/  ISETP.GT.AND P1, PT, R0, 0x8, P0 ;  /* 0x000000080000780c */ /* 0x000fe20000724270 */
[----:B------:R-:W-:Y:S01]  /*7760*/  FMUL R32, R32, R154 ;  /* 0x0000009a20207220 */ /* 0x000fe20000400000 */
[----:B------:R-:W-:Y:S01]  /*7770*/  F2FP.F16.F32.PACK_AB R26, RZ, R26 ;  /* 0x0000001aff1a723e */ /* 0x000fe200000000ff */
[----:B------:R-:W-:Y:S01]  /*7780*/  IMAD.X R7, R11, 0x1, R5, P3 ;  /* 0x000000010b077824 */ /* 0x000fe200018e0605 */
[----:B------:R-:W-:Y:S01]  /*7790*/  F2FP.F16.F32.PACK_AB R27, RZ, R27 ;  /* 0x0000001bff1b723e */ /* 0x000fe200000000ff */
[-C--:B------:R-:W-:Y:S01]  /*77a0*/  FMUL R33, R33, R154.reuse ;  /* 0x0000009a21217220 */ /* 0x080fe20000400000 */
[----:B------:R-:W-:Y:S01]  /*77b0*/  ISETP.GT.AND P0, PT, R3, 0x8, PT ;  /* 0x000000080300780c */ /* 0x000fe20003f04270 */
[----:B------:R-:W-:Y:S01]  /*77c0*/  FMUL R34, R34, R154 ;  /* 0x0000009a22227220 */ /* 0x000fe20000400000 */
[----:B------:R-:W-:Y:S01]  /*77d0*/  F2FP.F16.F32.PACK_AB R28, RZ, R28 ;  /* 0x0000001cff1c723e */ /* 0x000fe200000000ff */
[-C--:B------:R-:W-:Y:S01]  /*77e0*/  FMUL R35, R35, R154.reuse ;  /* 0x0000009a23237220 */ /* 0x080fe20000400000 */
[----:B------:R-:W-:Y:S01]  /*77f0*/  ISETP.GT.AND P4, PT, R0, RZ, P0 ;  /* 0x000000ff0000720c */ /* 0x000fe20000784270 */
[-C--:B------:R-:W-:Y:S01]  /*7800*/  FMUL R36, R36, R154.reuse ;  /* 0x0000009a24247220 */ /* 0x080fe20000400000 */
[----:B------:R-:W-:Y:S01]  /*7810*/  F2FP.F16.F32.PACK_AB R29, RZ, R29 ;  /* 0x0000001dff1d723e */ /* 0x000fe200000000ff */
[----:B------:R-:W-:Y:S01]  /*7820*/  @P1 STG.E.U16 desc[UR36][R6.64], R26 ;  /* 0x0000001a06001986 */ /* 0x000fe2000c101524 */
[----:B------:R-:W-:Y:S01]  /*7830*/  ISETP.GT.AND P1, PT, R0, 0x8, P0 ;  /* 0x000000080000780c */ /* 0x000fe20000724270 */
[----:B------:R-:W-:Y:S01]  /*7840*/  FMUL R37, R37, R154 ;  /* 0x0000009a25257220 */ /* 0x000fe20000400000 */
[----:B------:R-:W-:Y:S01]  /*7850*/  F2FP.F16.F32.PACK_AB R30, RZ, R30 ;  /* 0x0000001eff1e723e */ /* 0x000fe200000000ff */
[----:B------:R-:W-:Y:S01]  /*7860*/  @P2 STG.E.U16 desc[UR36][R6.64+0x2], R27 ;  /* 0x0000021b06002986 */ /* 0x000fe2000c101524 */
[----:B------:R-:W-:Y:S01]  /*7870*/  ISETP.GT.AND P2, PT, R3, 0x9, PT ;  /* 0x000000090300780c */ /* 0x000fe20003f44270 */
[-C--:B------:R-:W-:Y:S01]  /*7880*/  FMUL R38, R38, R154.reuse ;  /* 0x0000009a26267220 */ /* 0x080fe20000400000 */
[----:B------:R-:W-:Y:S01]  /*7890*/  F2FP.F16.F32.PACK_AB R31, RZ, R31 ;  /* 0x0000001fff1f723e */ /* 0x000fe200000000ff */
[-C--:B------:R-:W-:Y:S01]  /*78a0*/  FMUL R39, R39, R154.reuse ;  /* 0x0000009a27277220 */ /* 0x080fe20000400000 */
[C---:B------:R-:W-:Y:S01]  /*78b0*/  ISETP.GT.AND P3, PT, R0.reuse, RZ, P2 ;  /* 0x000000ff0000720c */ /* 0x040fe20001764270 */
[----:B------:R-:W-:Y:S01]  /*78c0*/  @P4 STG.E.U16 desc[UR36][R4.64+0x10], R28 ;  /* 0x0000101c04004986 */ /* 0x000fe2000c101524 */
[----:B------:R-:W-:Y:S01]  /*78d0*/  ISETP.GT.AND P2, PT, R0, 0x8, P2 ;  /* 0x000000080000780c */ /* 0x000fe20001744270 */
        /* <DEDUP_REMOVED lines=8> */
[----:B------:R-:W-:Y:S01]  /*7960*/  FMUL R44, R44, R154 ;  /* 0x0000009a2c2c7220 */ /* 0x000fe20000400000 */
[----:B------:R-:W-:Y:S01]  /*7970*/  F2FP.F16.F32.PACK_AB R34, RZ, R34 ;  /* 0x00000022ff22723e */ /* 0x000fe200000000ff */
[----:B------:R-:W-:Y:S01]  /*7980*/  @P3 STG.E.U16 desc[UR36][R4.64+0x12], R29 ;  /* 0x0000121d04003986 */ /* 0x000fe2000c101524 */
[----:B------:R-:W-:Y:S01]  /*7990*/  ISETP.GT.AND P3, PT, R3, 0x11, PT ;  /* 0x000000110300780c */ /* 0x000fe20003f64270 */
[-C--:B------:R-:W-:Y:S01]  /*79a0*/  FMUL R45, R45, R154.reuse ;  /* 0x0000009a2d2d7220 */ /* 0x080fe20000400000 */
[----:B------:R-:W-:Y:S01]  /*79b0*/  F2FP.F16.F32.PACK_AB R35, RZ, R35 ;  /* 0x00000023ff23723e */ /* 0x000fe200000000ff */
[----:B------:R-:W-:Y:S01]  /*79c0*/  @P1 STG.E.U16 desc[UR36][R6.64+0x10], R30 ;  /* 0x0000101e06001986 */ /* 0x000fe2000c101524 */
[----:B------:R-:W-:Y:S01]  /*79d0*/  ISETP.GT.AND P1, PT, R0, 0x8, P0 ;  /* 0x000000080000780c */ /* 0x000fe20000724270 */
[-C--:B------:R-:W-:Y:S01]  /*79e0*/  FMUL R46, R46, R154.reuse ;  /* 0x0000009a2e2e7220 */ /* 0x080fe20000400000 */
[----:B------:R-:W-:Y:S01]  /*79f0*/  ISETP.GT.AND P0, PT, R3, 0x18, PT ;  /* 0x000000180300780c */ /* 0x000fe20003f04270 */
[----:B------:R-:W-:Y:S01]  /*7a00*/  @P2 STG.E.U16 desc[UR36][R6.64+0x12], R31 ;  /* 0x0000121f06002986 */ /* 0x000fe2000c101524 */
[C---:B------:R-:W-:Y:S01]  /*7a10*/  ISETP.GT.AND P2, PT, R0.reuse, RZ, P3 ;  /* 0x000000ff0000720c */ /* 0x040fe20001f44270 */
[-C--:B------:R-:W-:Y:S01]  /*7a20*/  FMUL R47, R47, R154.reuse ;  /* 0x0000009a2f2f7220 */ /* 0x080fe20000400000 */
[C---:B------:R-:W-:Y:S01]  /*7a30*/  ISETP.GT.AND P3, PT, R0.reuse, 0x8, P3 ;  /* 0x000000080000780c */ /* 0x040fe20001f64270 */
[----:B------:R-:W-:Y:S01]  /*7a40*/  @P4 STG.E.U16 desc[UR36][R4.64+0x20], R32 ;  /* 0x0000202004004986 */ /* 0x000fe2000c101524 */
[----:B------:R-:W-:Y:S01]  /*7a50*/  ISETP.GT.AND P4, PT, R0, RZ, P0 ;  /* 0x000000ff0000720c */ /* 0x000fe20000784270 */
[----:B------:R-:W-:Y:S01]  /*7a60*/  FMUL R48, R48, R154 ;  /* 0x0000009a30307220 */ /* 0x000fe20000400000 */
[----:B------:R-:W-:Y:S01]  /*7a70*/  F2FP.F16.F32.PACK_AB R36, RZ, R36 ;  /* 0x00000024ff24723e */ /* 0x000fe200000000ff */
[-C--:B------:R-:W-:Y:S01]  /*7a80*/  FMUL R49, R49, R154.reuse ;  /* 0x0000009a31317220 */ /* 0x080fe20000400000 */
[----:B------:R-:W-:Y:S01]  /*7a90*/  F2FP.F16.F32.PACK_AB R37, RZ, R37 ;  /* 0x00000025ff25723e */ /* 0x000fe200000000ff */
[----:B------:R-:W-:Y:S01]  /*7aa0*/  FMUL R50, R50, R154 ;  /* 0x0000009a32327220 */ /* 0x000fe20000400000 */
[----:B------:R-:W-:Y:S01]  /*7ab0*/  F2FP.F16.F32.PACK_AB R38, RZ, R38 ;  /* 0x00000026ff26723e */ /* 0x000fe200000000ff */
[----:B------:R-:W-:Y:S01]  /*7ac0*/  FMUL R51, R51, R154 ;  /* 0x0000009a33337220 */ /* 0x000fe20000400000 */
[----:B------:R-:W-:Y:S01]  /*7ad0*/  F2FP.F16.F32.PACK_AB R39, RZ, R39 ;  /* 0x00000027ff27723e */ /* 0x000fe200000000ff */
[----:B------:R-:W-:Y:S01]  /*7ae0*/  @P2 STG.E.U16 desc[UR36][R4.64+0x22], R33 ;  /* 0x0000222104002986 */ /* 0x000fe2000c101524 */
[----:B------:R-:W-:Y:S01]  /*7af0*/  F2FP.F16.F32.PACK_AB R40, RZ, R40 ;  /* 0x00000028ff28723e */ /* 0x000fe200000000ff */
[-C--:B------:R-:W-:Y:S01]  /*7b00*/  FMUL R52, R52, R154.reuse ;  /* 0x0000009a34347220 */ /* 0x080fe20000400000 */
[----:B------:R-:W-:Y:S01]  /*7b10*/  F2FP.F16.F32.PACK_AB R41, RZ, R41 ;  /* 0x00000029ff29723e */ /* 0x000fe200000000ff */
[----:B------:R-:W-:Y:S01]  /*7b20*/  @P1 STG.E.U16 desc[UR36][R6.64+0x20], R34 ;  /* 0x0000202206001986 */ /* 0x000fe2000c101524 */
[----:B------:R-:W-:Y:S01]  /*7b30*/  ISETP.GT.AND P1, PT, R0, 0x8, P0 ;  /* 0x000000080000780c */ /* 0x000fe20000724270 */
[-C--:B------:R-:W-:Y:S01]  /*7b40*/  FMUL R53, R53, R154.reuse ;  /* 0x0000009a35357220 */ /* 0x080fe20000400000 */
[C---:B------:R-:W-:Y:S01]  /*7b50*/  ISETP.GT.AND P0, PT, R3.reuse, 0x20, PT ;  /* 0x000000200300780c */ /* 0x040fe20003f04270 */
[----:B------:R-:W-:Y:S01]  /*7b60*/  @P3 STG.E.U16 desc[UR36][R6.64+0x22], R35 ;  /* 0x0000222306003986 */ /* 0x000fe2000c101524 */
[----:B------:R-:W-:Y:S01]  /*7b70*/  ISETP.GT.AND P3, PT, R3, 0x19, PT ;  /* 0x000000190300780c */ /* 0x000fe20003f64270 */
[----:B------:R-:W-:Y:S01]  /*7b80*/  FMUL R54, R54, R154 ;  /* 0x0000009a36367220 */ /* 0x000fe20000400000 */
[----:B------:R-:W-:Y:S01]  /*7b90*/  F2FP.F16.F32.PACK_AB R42, RZ, R42 ;  /* 0x0000002aff2a723e */ /* 0x000fe200000000ff */
[----:B------:R-:W-:Y:S01]  /*7ba0*/  @P4 STG.E.U16 desc[UR36][R4.64+0x30], R36 ;  /* 0x0000302404004986 */ /* 0x000fe2000c101524 */
[C---:B------:R-:W-:Y:S01]  /*7bb0*/  ISETP.GT.AND P2, PT, R0.reuse, RZ, P3 ;  /* 0x000000ff0000720c */ /* 0x040fe20001f44270 */
[-C--:B------:R-:W-:Y:S01]  /*7bc0*/  FMUL R55, R55, R154.reuse ;  /* 0x0000009a37377220 */ /* 0x080fe20000400000 */
[----:B------:R-:W-:Y:S01]  /*7bd0*/  ISETP.GT.AND P3, PT, R0, 0x8, P3 ;  /* 0x000000080000780c */ /* 0x000fe20001f64270 */
[-C--:B------:R-:W-:Y:S01]  /*7be0*/  FMUL R56, R56, R154.reuse ;  /* 0x0000009a38387220 */ /* 0x080fe20000400000 */
[----:B------:R-:W-:Y:S01]  /*7bf0*/  ISETP.GT.AND P4, PT, R0, RZ, P0 ;  /* 0x000000ff0000720c */ /* 0x000fe20000784270 */
[-C--:B------:R-:W-:Y:S01]  /*7c00*/  FMUL R57, R57, R154.reuse ;  /* 0x0000009a39397220 */ /* 0x080fe20000400000 */
[----:B------:R-:W-:Y:S01]  /*7c10*/  F2FP.F16.F32.PACK_AB R43, RZ, R43 ;  /* 0x0000002bff2b723e */ /* 0x000fe200000000ff */
[----:B------:R-:W-:Y:S01]  /*7c20*/  FMUL R58, R58, R154 ;  /* 0x0000009a3a3a7220 */ /* 0x000fe20000400000 */
[----:B------:R-:W-:Y:S01]  /*7c30*/  F2FP.F16.F32.PACK_AB R44, RZ, R44 ;  /* 0x0000002cff2c723e */ /* 0x000fe200000000ff */
[-C--:B------:R-:W-:Y:S01]  /*7c40*/  FMUL R59, R59, R154.reuse ;  /* 0x0000009a3b3b7220 */ /* 0x080fe20000400000 */
[----:B------:R-:W-:Y:S01]  /*7c50*/  F2FP.F16.F32.PACK_AB R45, RZ, R45 ;  /* 0x0000002dff2d723e */ /* 0x000fe200000000ff */
[----:B------:R-:W-:Y:S01]  /*7c60*/  FMUL R60, R60, R154 ;  /* 0x0000009a3c3c7220 */ /* 0x000fe20000400000 */
[----:B------:R-:W-:Y:S01]  /*7c70*/  F2FP.F16.F32.PACK_AB R46, RZ, R46 ;  /* 0x0000002eff2e723e */ /* 0x000fe200000000ff */
[----:B------:R-:W-:Y:S01]  /*7c80*/  @P2 STG.E.U16 desc[UR36][R4.64+0x32], R37 ;  /* 0x0000322504002986 */ /* 0x000fe2000c101524 */
[----:B------:R-:W-:Y:S01]  /*7c90*/  F2FP.F16.F32.PACK_AB R47, RZ, R47 ;  /* 0x0000002fff2f723e */ /* 0x000fe200000000ff */
[----:B------:R-:W-:Y:S01]  /*7ca0*/  FMUL R61, R61, R154 ;  /* 0x0000009a3d3d7220 */ /* 0x000fe20000400000 */
[----:B------:R-:W-:Y:S01]  /*7cb0*/  F2FP.F16.F32.PACK_AB R48, RZ, R48 ;  /* 0x00000030ff30723e */ /* 0x000fe200000000ff */
[----:B------:R-:W-:Y:S01]  /*7cc0*/  @P1 STG.E.U16 desc[UR36][R6.64+0x30], R38 ;  /* 0x0000302606001986 */ /* 0x000fe2000c101524 */
[----:B------:R-:W-:Y:S01]  /*7cd0*/  ISETP.GT.AND P1, PT, R0, 0x8, P0 ;  /* 0x000000080000780c */ /* 0x000fe20000724270 */
[-C--:B------:R-:W-:Y:S01]  /*7ce0*/  FMUL R62, R62, R154.reuse ;  /* 0x0000009a3e3e7220 */ /* 0x080fe20000400000 */
[C---:B------:R-:W-:Y:S01]  /*7cf0*/  ISETP.GT.AND P0, PT, R3.reuse, 0x28, PT ;  /* 0x000000280300780c */ /* 0x040fe20003f04270 */
[----:B------:R-:W-:Y:S01]  /*7d00*/  @P3 STG.E.U16 desc[UR36][R6.64+0x32], R39 ;  /* 0x0000322706003986 */ /* 0x000fe2000c101524 */
[----:B------:R-:W-:Y:S01]  /*7d10*/  ISETP.GT.AND P3, PT, R3, 0x21, PT ;  /* 0x000000210300780c */ /* 0x000fe20003f64270 */
[-C--:B------:R-:W-:Y:S01]  /*7d20*/  FMUL R63, R63, R154.reuse ;  /* 0x0000009a3f3f7220 */ /* 0x080fe20000400000 */
[----:B------:R-:W-:Y:S01]  /*7d30*/  F2FP.F16.F32.PACK_AB R49, RZ, R49 ;  /* 0x00000031ff31723e */ /* 0x000fe200000000ff */
[----:B------:R-:W-:Y:S01]  /*7d40*/  @P4 STG.E.U16 desc[UR36][R4.64+0x40], R40 ;  /* 0x0000402804004986 */ /* 0x000fe2000c101524 */
[----:B------:R-:W-:Y:S01]  /*7d50*/  ISETP.GT.AND P2, PT, R0, RZ, P3 ;  /* 0x000000ff0000720c */ /* 0x000fe20001f44270 */
[-C--:B------:R-:W-:Y:S01]  /*7d60*/  FMUL R64, R64, R154.reuse ;  /* 0x0000009a40407220 */ /* 0x080fe20000400000 */
[C---:B------:R-:W-:Y:S01]  /*7d70*/  ISETP.GT.AND P3, PT, R0.reuse, 0x8, P3 ;  /* 0x000000080000780c */ /* 0x040fe20001f64270 */
[-C--:B------:R-:W-:Y:S01]  /*7d80*/  FMUL R65, R65, R154.reuse ;  /* 0x0000009a41417220 */ /* 0x080fe20000400000 */
        /* <DEDUP_REMOVED lines=248> */
[----:B------:R-:W-:-:S02]  /*8d10*/  ISETP.GT.AND P1, PT, R0, 0x8, P0 ;  /* 0x000000080000780c */ /* 0x000fc40000724270 */
[C---:B------:R-:W-:Y:S01]  /*8d20*/  ISETP.GT.AND P0, PT, R3.reuse, 0x78, PT ;  /* 0x000000780300780c */ /* 0x040fe20003f04270 */
[----:B------:R-:W-:Y:S01]  /*8d30*/  @P3 STG.E.U16 desc[UR36][R6.64+0xd2], R79 ;  /* 0x0000d24f06003986 */ /* 0x000fe2000c101524 */
[----:B------:R-:W-:Y:S02]  /*8d40*/  ISETP.GT.AND P3, PT, R3, 0x71, PT ;  /* 0x000000710300780c */ /* 0x000fe40003f64270 */
[----:B------:R-:W-:Y:S01]  /*8d50*/  F2FP.F16.F32.PACK_AB R119, RZ, R119 ;  /* 0x00000077ff77723e */ /* 0x000fe200000000ff */
[----:B------:R-:W-:Y:S01]  /*8d60*/  @P4 STG.E.U16 desc[UR36][R4.64+0xe0], R80 ;  /* 0x0000e05004004986 */ /* 0x000fe2000c101524 */
[C---:B------:R-:W-:Y:S02]  /*8d70*/  ISETP.GT.AND P2, PT, R0.reuse, RZ, P3 ;  /* 0x000000ff0000720c */ /* 0x040fe40001f44270 */
[C---:B------:R-:W-:Y:S02]  /*8d80*/  ISETP.GT.AND P3, PT, R0.reuse, 0x8, P3 ;  /* 0x000000080000780c */ /* 0x040fe40001f64270 */
[----:B------:R-:W-:-:S02]  /*8d90*/  ISETP.GT.AND P4, PT, R0, RZ, P0 ;  /* 0x000000ff0000720c */ /* 0x000fc40000784270 */
[----:B------:R-:W-:Y:S02]  /*8da0*/  F2FP.F16.F32.PACK_AB R120, RZ, R120 ;  /* 0x00000078ff78723e */ /* 0x000fe400000000ff */
[----:B------:R-:W-:Y:S02]  /*8db0*/  F2FP.F16.F32.PACK_AB R121, RZ, R121 ;  /* 0x00000079ff79723e */ /* 0x000fe400000000ff */
[----:B------:R-:W-:Y:S02]  /*8dc0*/  F2FP.F16.F32.PACK_AB R122, RZ, R122 ;  /* 0x0000007aff7a723e */ /* 0x000fe400000000ff */
[----:B------:R-:W-:Y:S01]  /*8dd0*/  F2FP.F16.F32.PACK_AB R123, RZ, R123 ;  /* 0x0000007bff7b723e */ /* 0x000fe200000000ff */
[----:B------:R-:W-:Y:S01]  /*8de0*/  @P2 STG.E.U16 desc[UR36][R4.64+0xe2], R81 ;  /* 0x0000e25104002986 */ /* 0x000fe2000c101524 */
[----:B------:R-:W-:Y:S02]  /*8df0*/  F2FP.F16.F32.PACK_AB R124, RZ, R124 ;  /* 0x0000007cff7c723e */ /* 0x000fe400000000ff */
        /* <DEDUP_REMOVED lines=66> */
[----:B------:R-:W-:Y:S04]  /*9220*/  @P2 STG.E.U16 desc[UR36][R4.64+0x122], R97 ;  /* 0x0001226104002986 */ /* 0x000fe8000c101524 */
[----:B------:R-:W-:Y:S01]  /*9230*/  @P1 STG.E.U16 desc[UR36][R6.64+0x120], R98 ;  /* 0x0001206206001986 */ /* 0x000fe2000c101524 */
[----:B------:R-:W-:-:S02]  /*9240*/  ISETP.GT.AND P1, PT, R0, 0x8, P0 ;  /* 0x000000080000780c */ /* 0x000fc40000724270 */
[C---:B------:R-:W-:Y:S01]  /*9250*/  ISETP.GT.AND P0, PT, R3.reuse, 0xa0, PT ;  /* 0x000000a00300780c */ /* 0x040fe20003f04270 */
[----:B------:R-:W-:Y:S01]  /*9260*/  @P3 STG.E.U16 desc[UR36][R6.64+0x122], R99 ;  /* 0x0001226306003986 */ /* 0x000fe2000c101524 */
[----:B------:R-:W-:-:S03]  /*9270*/  ISETP.GT.AND P3, PT, R3, 0x99, PT ;  /* 0x000000990300780c */ /* 0x000fc60003f64270 */
[----:B------:R-:W-:Y:S01]  /*9280*/  @P4 STG.E.U16 desc[UR36][R4.64+0x130], R100 ;  /* 0x0001306404004986 */ /* 0x000fe2000c101524 */
[C---:B------:R-:W-:Y:S02]  /*9290*/  ISETP.GT.AND P2, PT, R0.reuse, RZ, P3 ;  /* 0x000000ff0000720c */ /* 0x040fe40001f44270 */
[C---:B------:R-:W-:Y:S02]  /*92a0*/  ISETP.GT.AND P3, PT, R0.reuse, 0x8, P3 ;  /* 0x000000080000780c */ /* 0x040fe40001f64270 */
[----:B------:R-:W-:-:S09]  /*92b0*/  ISETP.GT.AND P4, PT, R0, RZ, P0 ;  /* 0x000000ff0000720c */ /* 0x000fd20000784270 */
[----:B------:R-:W-:Y:S04]  /*92c0*/  @P2 STG.E.U16 desc[UR36][R4.64+0x132], R101 ;  /* 0x0001326504002986 */ /* 0x000fe8000c101524 */
[----:B------:R-:W-:Y:S01]  /*92d0*/  @P1 STG.E.U16 desc[UR36][R6.64+0x130], R102 ;  /* 0x0001306606001986 */ /* 0x000fe2000c101524 */
[----:B------:R-:W-:Y:S02]  /*92e0*/  ISETP.GT.AND P1, PT, R0, 0x8, P0 ;  /* 0x000000080000780c */ /* 0x000fe40000724270 */
        /* <DEDUP_REMOVED lines=76> */
[C---:B------:R-:W-:Y:S02]  /*97b0*/  ISETP.GT.AND P3, PT, R0.reuse, RZ, P0 ;  /* 0x000000ff0000720c */ /* 0x040fe40000764270 */
[----:B------:R-:W-:-:S07]  /*97c0*/  ISETP.GT.AND P0, PT, R0, 0x8, P0 ;  /* 0x000000080000780c */ /* 0x000fce0000704270 */
[----:B------:R-:W-:Y:S04]  /*97d0*/  @P2 STG.E.U16 desc[UR36][R4.64+0x1b2], R133 ;  /* 0x0001b28504002986 */ /* 0x000fe8000c101524 */
[----:B------:R-:W-:Y:S01]  /*97e0*/  @P1 STG.E.U16 desc[UR36][R6.64+0x1b0], R134 ;  /* 0x0001b08606001986 */ /* 0x000fe2000c101524 */
[----:B------:R-:W-:-:S03]  /*97f0*/  ISETP.GT.AND P1, PT, R3, 0xe8, PT ;  /* 0x000000e80300780c */ /* 0x000fc60003f24270 */
        /* <DEDUP_REMOVED lines=11> */
[C---:B------:R-:W-:Y:S02]  /*98b0*/  ISETP.GT.AND P2, PT, R0.reuse, RZ, P0 ;  /* 0x000000ff0000720c */ /* 0x040fe40000744270 */
[----:B------:R-:W-:Y:S01]  /*98c0*/  ISETP.GT.AND P0, PT, R0, 0x8, P0 ;  /* 0x000000080000780c */ /* 0x000fe20000704270 */
[----:B------:R-:W-:Y:S01]  /*98d0*/  @P3 STG.E.U16 desc[UR36][R4.64+0x1d0], R140 ;  /* 0x0001d08c04003986 */ /* 0x000fe2000c101524 */
[----:B------:R-:W-:-:S04]  /*98e0*/  ISETP.GT.AND P3, PT, R3, 0xf0, PT ;  /* 0x000000f00300780c */ /* 0x000fc80003f64270 */
[C---:B------:R-:W-:Y:S02]  /*98f0*/  ISETP.GT.AND P4, PT, R0.reuse, RZ, P3 ;  /* 0x000000ff0000720c */ /* 0x040fe40001f84270 */
[----:B------:R-:W-:-:S03]  /*9900*/  ISETP.GT.AND P3, PT, R0, 0x8, P3 ;  /* 0x000000080000780c */ /* 0x000fc60001f64270 */
[----:B------:R-:W-:Y:S01]  /*9910*/  @P2 STG.E.U16 desc[UR36][R4.64+0x1d2], R141 ;  /* 0x0001d28d04002986 */ /* 0x000fe2000c101524 */
[----:B------:R-:W-:-:S03]  /*9920*/  ISETP.GT.AND P2, PT, R3, 0xf8, PT ;  /* 0x000000f80300780c */ /* 0x000fc60003f44270 */
[----:B------:R-:W-:Y:S01]  /*9930*/  @P1 STG.E.U16 desc[UR36][R6.64+0x1d0], R142 ;  /* 0x0001d08e06001986 */ /* 0x000fe2000c101524 */
[----:B------:R-:W-:-:S03]  /*9940*/  ISETP.GT.AND P1, PT, R3, 0xf9, PT ;  /* 0x000000f90300780c */ /* 0x000fc60003f24270 */
[----:B------:R-:W-:Y:S01]  /*9950*/  @P0 STG.E.U16 desc[UR36][R6.64+0x1d2], R143 ;  /* 0x0001d28f06000986 */ /* 0x000fe2000c101524 */
[----:B------:R-:W-:-:S03]  /*9960*/  ISETP.GT.AND P0, PT, R3, 0xf1, PT ;  /* 0x000000f10300780c */ /* 0x000fc60003f04270 */
[----:B------:R-:W-:Y:S01]  /*9970*/  @P4 STG.E.U16 desc[UR36][R4.64+0x1e0], R144 ;  /* 0x0001e09004004986 */ /* 0x000fe2000c101524 */
[C---:B------:R-:W-:Y:S02]  /*9980*/  ISETP.GT.AND P4, PT, R0.reuse, RZ, P0 ;  /* 0x000000ff0000720c */ /* 0x040fe40000784270 */
[----:B------:R-:W-:-:S11]  /*9990*/  ISETP.GT.AND P0, PT, R0, 0x8, P0 ;  /* 0x000000080000780c */ /* 0x000fd60000704270 */
[----:B------:R-:W-:Y:S01]  /*99a0*/  @P4 STG.E.U16 desc[UR36][R4.64+0x1e2], R145 ;  /* 0x0001e29104004986 */ /* 0x000fe2000c101524 */
[C---:B------:R-:W-:Y:S02]  /*99b0*/  ISETP.GT.AND P4, PT, R0.reuse, RZ, P2 ;  /* 0x000000ff0000720c */ /* 0x040fe40001784270 */
[C---:B------:R-:W-:Y:S01]  /*99c0*/  ISETP.GT.AND P2, PT, R0.reuse, 0x8, P2 ;  /* 0x000000080000780c */ /* 0x040fe20001744270 */
[----:B------:R-:W-:Y:S01]  /*99d0*/  @P3 STG.E.U16 desc[UR36][R6.64+0x1e0], R146 ;  /* 0x0001e09206003986 */ /* 0x000fe2000c101524 */
[C---:B------:R-:W-:Y:S02]  /*99e0*/  ISETP.GT.AND P3, PT, R0.reuse, RZ, P1 ;  /* 0x000000ff0000720c */ /* 0x040fe40000f64270 */
[----:B------:R-:W-:Y:S01]  /*99f0*/  ISETP.GT.AND P1, PT, R0, 0x8, P1 ;  /* 0x000000080000780c */ /* 0x000fe20000f24270 */
[----:B------:R-:W-:Y:S06]  /*9a00*/  @P0 STG.E.U16 desc[UR36][R6.64+0x1e2], R147 ;  /* 0x0001e29306000986 */ /* 0x000fec000c101524 */
[----:B------:R-:W-:Y:S04]  /*9a10*/  @P4 STG.E.U16 desc[UR36][R4.64+0x1f0], R148 ;  /* 0x0001f09404004986 */ /* 0x000fe8000c101524 */
[----:B------:R0:W-:Y:S02]  /*9a20*/  @P3 STG.E.U16 desc[UR36][R4.64+0x1f2], R149 ;  /* 0x0001f29504003986 */ /* 0x0001e4000c101524 */
[----:B0-----:R-:W-:-:S02]  /*9a30*/  @P2 IMAD.MOV.U32 R4, RZ, RZ, R6 ;  /* 0x000000ffff042224 */ /* 0x001fc400078e0006 */
[----:B------:R-:W-:-:S05]  /*9a40*/  @P2 IMAD.MOV.U32 R5, RZ, RZ, R7 ;  /* 0x000000ffff052224 */ /* 0x000fca00078e0007 */
[----:B------:R0:W-:Y:S04]  /*9a50*/  @P2 STG.E.U16 desc[UR36][R4.64+0x1f0], R150 ;  /* 0x0001f09604002986 */ /* 0x0001e8000c101524 */
[----:B------:R0:W-:Y:S02]  /*9a60*/  @P1 STG.E.U16 desc[UR36][R6.64+0x1f2], R151 ;  /* 0x0001f29706001986 */ /* 0x0001e4000c101524 */
.L_x_289:
[----:B------:R-:W-:Y:S05]  /*9a70*/  BSYNC B0 ;  /* 0x0000000000007941 */ /* 0x000fea0003800000 */
.L_x_35:
[----:B------:R-:W-:Y:S01]  /*9a80*/  ULDC UR4, c[0x0][0xc] ;  /* 0x0000030000047ab9 */ /* 0x000fe20000000800 */
[----:B------:R-:W-:Y:S01]  /*9a90*/  ULDC UR5, c[0x0][0x10] ;  /* 0x0000040000057ab9 */ /* 0x000fe20000000800 */
[----:B0-----:R-:W0:Y:S01]  /*9aa0*/  LDC R3, c[0x0][0x14] ;  /* 0x00000500ff037b82 */ /* 0x001e220000000800 */
[----:B------:R-:W-:Y:S01]  /*9ab0*/  UIMAD.WIDE.U32 UR4, UR4, UR5, URZ ;  /* 0x00000005040472a5 */ /* 0x000fe2000f8e003f */
[----:B------:R-:W-:Y:S01]  /*9ac0*/  PRMT R0, RZ, 0x7610, R0 ;  /* 0x00007610ff007816 */ /* 0x000fe20000000000 */
[----:B----45:R-:W-:Y:S02]  /*9ad0*/  IMAD.MOV.U32 R152, RZ, RZ, -0x1 ;  /* 0xffffffffff987424 */ /* 0x030fe400078e00ff */
[----:B------:R-:W-:Y:S02]  /*9ae0*/  IMAD.MOV.U32 R23, RZ, RZ, -0x1 ;  /* 0xffffffffff177424 */ /* 0x000fe400078e00ff */
[----:B0-----:R-:W-:-:S04]  /*9af0*/  IMAD.WIDE.U32 R16, R3, UR4, R16 ;  /* 0x0000000403107c25 */ /* 0x001fc8000f8e0010 */
[----:B------:R-:W-:Y:S01]  /*9b00*/  IMAD R3, R3, UR5, RZ ;  /* 0x0000000503037c24 */ /* 0x000fe2000f8e02ff */
[----:B------:R-:W-:Y:S02]  /*9b10*/  ULDC.64 UR4, c[0x0][0x650] ;  /* 0x0001940000047ab9 */ /* 0x000fe40000000a00 */
[----:B------:R-:W-:Y:S01]  /*9b20*/  ISETP.GE.U32.AND P0, PT, R16, UR4, PT ;  /* 0x0000000410007c0c */ /* 0x000fe2000bf06070 */
[----:B------:R-:W-:-:S05]  /*9b30*/  IMAD.IADD R17, R17, 0x1, R3 ;  /* 0x0000000111117824 */ /* 0x000fca00078e0203 */
[----:B------:R-:W-:-:S13]  /*9b40*/  ISETP.GE.U32.AND.EX P0, PT, R17, UR5, PT, P0 ;  /* 0x0000000511007c0c */ /* 0x000fda000bf06100 */
[----:B------:R-:W-:Y:S05]  /*9b50*/  @P0 BRA `(.L_x_290) ;  /* 0x0000000400640947 */ /* 0x000fea0003800000 */
[----:B------:R-:W0:Y:S01]  /*9b60*/  S2R R12, SR_CTAID.X ;  /* 0x00000000000c7919 */ /* 0x000e220000002500 */
[----:B------:R-:W4:Y:S01]  /*9b70*/  LDC.64 R10, c[0x0][0x628] ;  /* 0x00018a00ff0a7b82 */ /* 0x000f220000000a00 */
[----:B------:R-:W-:Y:S01]  /*9b80*/  ULDC UR4, c[0x0][0x150] ;  /* 0x0000540000047ab9 */ /* 0x000fe20000000800 */
[----:B-123--:R-:W-:Y:S01]  /*9b90*/  IMAD.MOV.U32 R8, RZ, RZ, R16 ;  /* 0x000000ffff087224 */ /* 0x00efe200078e0010 */
[----:B------:R-:W1:Y:S01]  /*9ba0*/  S2R R24, SR_CTAID.Y ;  /* 0x0000000000187919 */ /* 0x000e620000002600 */
[----:B------:R-:W-:-:S04]  /*9bb0*/  IMAD.MOV.U32 R9, RZ, RZ, R17 ;  /* 0x000000ffff097224 */ /* 0x000fc800078e0011 */
[----:B------:R-:W2:Y:S08]  /*9bc0*/  LDC R21, c[0x0][0x144] ;  /* 0x00005100ff157b82 */ /* 0x000eb00000000800 */
[----:B------:R-:W3:Y:S08]  /*9bd0*/  LDC R0, c[0x0][0x630] ;  /* 0x00018c00ff007b82 */ /* 0x000ef00000000800 */
[----:B------:R-:W1:Y:S01]  /*9be0*/  LDC.64 R14, c[0x0][0x620] ;  /* 0x00018800ff0e7b82 */ /* 0x000e620000000a00 */
[----:B----4-:R-:W-:-:S04]  /*9bf0*/  ISETP.NE.U32.AND P0, PT, R10, RZ, PT ;  /* 0x000000ff0a00720c */ /* 0x010fc80003f05070 */
[----:B------:R-:W-:Y:S02]  /*9c00*/  ISETP.NE.AND.EX P0, PT, R11, RZ, PT, P0 ;  /* 0x000000ff0b00720c */ /* 0x000fe40003f05300 */
[----:B0-----:R-:W-:-:S05]  /*9c10*/  I2FP.F32.U32 R3, R12 ;  /* 0x0000000c00037245 */ /* 0x001fca0000201000 */
[----:B------:R-:W-:-:S04]  /*9c20*/  FMUL R3, R3, UR4 ;  /* 0x0000000403037c20 */ /* 0x000fc80008400000 */
[----:B------:R0:W4:Y:S02]  /*9c30*/  F2I.U32.TRUNC.NTZ R20, R3 ;  /* 0x0000000300147305 */ /* 0x000124000020f000 */
[----:B--23--:R-:W-:Y:S05]  /*9c40*/  @!P0 BRA `(.L_x_291) ;  /* 0x0000000000288947 */ /* 0x00cfea0003800000 */
[----:B0-----:R-:W0:Y:S02]  /*9c50*/  LDC R3, c[0x0][0x634] ;  /* 0x00018d00ff037b82 */ /* 0x001e240000000800 */
        /* <DEDUP_REMOVED lines=9> */
.L_x_291:
[----:B------:R-:W2:Y:S01]  /*9cf0*/  LDC.64 R30, c[0x0][0x640] ;  /* 0x00019000ff1e7b82 */ /* 0x000ea20000000a00 */
[-CC-:B------:R-:W-:Y:S01]  /*9d00*/  SHF.R.U64 R23, R8, R0.reuse, R9.reuse ;  /* 0x0000000008177219 */ /* 0x180fe20000001209 */
[----:B----4-:R-:W-:Y:S01]  /*9d10*/  IMAD.MOV R20, RZ, RZ, -R20 ;  /* 0x000000ffff147224 */ /* 0x010fe200078e0a14 */
[----:B------:R-:W-:Y:S01]  /*9d20*/  SHF.R.U32.HI R0, RZ, R0, R9 ;  /* 0x00000000ff007219 */ /* 0x000fe20000011609 */
[----:B------:R-:W-:Y:S01]  /*9d30*/  ULDC UR4, c[0x0][0x154] ;  /* 0x0000550000047ab9 */ /* 0x000fe20000000800 */
[----:B0-----:R-:W-:Y:S01]  /*9d40*/  IADD3 R3, P0, RZ, -R23, RZ ;  /* 0x80000017ff037210 */ /* 0x001fe20007f1e0ff */
[----:B------:R-:W-:Y:S02]  /*9d50*/  IMAD R26, R21, R20, R12 ;  /* 0x00000014151a7224 */ /* 0x000fe400078e020c */
[----:B------:R-:W0:Y:S01]  /*9d60*/  LDC R6, c[0x0][0x618] ;  /* 0x00018600ff067b82 */ /* 0x000e220000000800 */
[----:B------:R-:W-:Y:S02]  /*9d70*/  IMAD.MOV.U32 R7, RZ, RZ, 0x1 ;  /* 0x00000001ff077424 */ /* 0x000fe400078e00ff */
[----:B------:R-:W-:-:S04]  /*9d80*/  IMAD.X R5, RZ, RZ, ~R0, P0 ;  /* 0x000000ffff057224 */ /* 0x000fc800000e0e00 */
[-C--:B-1----:R-:W-:Y:S01]  /*9d90*/  IMAD R0, R5, R14.reuse, RZ ;  /* 0x0000000e05007224 */ /* 0x082fe200078e02ff */
[----:B------:R-:W1:Y:S01]  /*9da0*/  LDC R8, c[0x0][0x608] ;  /* 0x00018200ff087b82 */ /* 0x000e620000000800 */
[----:B------:R-:W-:-:S04]  /*9db0*/  IMAD.WIDE.U32 R4, R3, R14, R16 ;  /* 0x0000000e03047225 */ /* 0x000fc800078e0010 */
[----:B------:R-:W-:Y:S01]  /*9dc0*/  IMAD R3, R3, R15, R0 ;  /* 0x0000000f03037224 */ /* 0x000fe200078e0200 */
[----:B------:R-:W-:Y:S02]  /*9dd0*/  I2FP.F32.U32 R0, R24 ;  /* 0x0000001800007245 */ /* 0x000fe40000201000 */
[----:B------:R-:W3:Y:S01]  /*9de0*/  LDC R28, c[0x0][0x658] ;  /* 0x00019600ff1c7b82 */ /* 0x000ee20000000800 */
[----:B------:R-:W-:Y:S01]  /*9df0*/  IMAD.IADD R3, R5, 0x1, R3 ;  /* 0x0000000105037824 */ /* 0x000fe200078e0203 */
[----:B--2---:R-:W-:Y:S01]  /*9e00*/  ISETP.NE.U32.AND P0, PT, R30, RZ, PT ;  /* 0x000000ff1e00720c */ /* 0x004fe20003f05070 */
[----:B------:R-:W-:Y:S01]  /*9e10*/  FMUL R0, R0, UR4 ;  /* 0x0000000400007c20 */ /* 0x000fe20008400000 */
[----:B------:R-:W-:Y:S02]  /*9e20*/  IMAD.MOV.U32 R5, RZ, RZ, -0x1 ;  /* 0xffffffffff057424 */ /* 0x000fe400078e00ff */
[----:B------:R-:W-:Y:S01]  /*9e30*/  ISETP.NE.AND.EX P0, PT, R31, RZ, PT, P0 ;  /* 0x000000ff1f00720c */ /* 0x000fe20003f05300 */
[----:B------:R2:W4:Y:S01]  /*9e40*/  F2I.U32.TRUNC.NTZ R13, R0 ;  /* 0x00000000000d7305 */ /* 0x000522000020f000 */
[----:B------:R-:W2:Y:S01]  /*9e50*/  LDC R15, c[0x0][0x148] ;  /* 0x00005200ff0f7b82 */ /* 0x000ea20000000800 */
[----:B0-----:R-:W-:-:S02]  /*9e60*/  SHF.R.U64 R12, R4, R6, R3 ;  /* 0x00000006040c7219 */ /* 0x001fc40000001203 */
[----:B------:R-:W-:-:S05]  /*9e70*/  SHF.R.U32.HI R3, RZ, R6, R3 ;  /* 0x00000006ff037219 */ /* 0x000fca0000011603 */
[----:B------:R-:W0:Y:S01]  /*9e80*/  LDC R20, c[0x0][0x600] ;  /* 0x00018000ff147b82 */ /* 0x000e220000000800 */
[-CC-:B-1----:R-:W-:Y:S02]  /*9e90*/  SHF.R.U64 R10, R12, R8.reuse, R3.reuse ;  /* 0x000000080c0a7219 */ /* 0x182fe40000001203 */
[----:B------:R-:W-:-:S05]  /*9ea0*/  SHF.R.U32.HI R3, RZ, R8, R3 ;  /* 0x00000008ff037219 */ /* 0x000fca0000011603 */
[----:B------:R-:W1:Y:S01]  /*9eb0*/  LDC R21, c[0x0][0x648] ;  /* 0x00019200ff157b82 */ /* 0x000e620000000800 */
[-C--:B---3--:R-:W-:Y:S02]  /*9ec0*/  SHF.L.U32 R4, R5, R28.reuse, RZ ;  /* 0x0000001c05047219 */ /* 0x088fe400000006ff */
[-CC-:B------:R-:W-:Y:S02]  /*9ed0*/  SHF.R.U64 R14, R10, R28.reuse, R3.reuse ;  /* 0x0000001c0a0e7219 */ /* 0x180fe40000001203 */
[----:B------:R-:W-:Y:S02]  /*9ee0*/  SHF.R.U32.HI R5, RZ, R28, R3 ;  /* 0x0000001cff057219 */ /* 0x000fe40000011603 */
[----:B------:R-:W-:Y:S01]  /*9ef0*/  LOP3.LUT R153, RZ, R4, RZ, 0x33, !PT ;  /* 0x00000004ff997212 */ /* 0x000fe200078e33ff */
[----:B------:R-:W3:Y:S01]  /*9f00*/  LDC R25, c[0x0][0x638] ;  /* 0x00018e00ff197b82 */ /* 0x000ee20000000800 */
[----:B------:R-:W-:Y:S01]  /*9f10*/  SHF.L.U32 R28, R7, R28, RZ ;  /* 0x0000001c071c7219 */ /* 0x000fe200000006ff */
[----:B------:R-:W-:-:S06]  /*9f20*/  IMAD.MOV.U32 R4, RZ, RZ, R14 ;  /* 0x000000ffff047224 */ /* 0x000fcc00078e000e */
[----:B------:R-:W0:Y:S01]  /*9f30*/  LDC R27, c[0x0][0x610] ;  /* 0x00018400ff1b7b82 */ /* 0x000e220000000800 */
[----:B----4-:R-:W-:Y:S05]  /*9f40*/  @!P0 BRA `(.L_x_292) ;  /* 0x0000000000288947 */ /* 0x010fea0003800000 */
        /* <DEDUP_REMOVED lines=10> */
.L_x_292:
[----:B------:R-:W-:Y:S01]  /*9ff0*/  ISETP.NE.AND P0, PT, R2, 0x1, PT ;  /* 0x000000010200780c */ /* 0x000fe20003f05270 */
[----:B------:R-:W-:Y:S01]  /*a000*/  IMAD.MOV R13, RZ, RZ, -R13 ;  /* 0x000000ffff0d7224 */ /* 0x000fe200078e0a0d */
[----:B-12---:R-:W-:Y:S01]  /*a010*/  SHF.R.U64 R0, R4, R21, R5 ;  /* 0x0000001504007219 */ /* 0x006fe20000001205 */
[----:B0-----:R-:W-:Y:S01]  /*a020*/  VIADD R5, R20, 0xffffffff ;  /* 0xffffffff14057836 */ /* 0x001fe20000000000 */
[----:B------:R-:W-:-:S03]  /*a030*/  LOP3.LUT R153, R10, R153, RZ, 0xc0, !PT ;  /* 0x000000990a997212 */ /* 0x000fc600078ec0ff */
[----:B------:R-:W-:Y:S01]  /*a040*/  IMAD.MOV R3, RZ, RZ, -R0 ;  /* 0x000000ffff037224 */ /* 0x000fe200078e0a00 */
[----:B------:R-:W-:Y:S01]  /*a050*/  LOP3.LUT R5, R12, R5, RZ, 0xc0, !PT ;  /* 0x000000050c057212 */ /* 0x000fe200078ec0ff */
[----:B------:R-:W-:Y:S02]  /*a060*/  IMAD R153, R28, R0, R153 ;  /* 0x000000001c997224 */ /* 0x000fe400078e0299 */
[----:B---3--:R-:W-:Y:S02]  /*a070*/  IMAD R0, R3, R25, R14 ;  /* 0x0000001903007224 */ /* 0x008fe400078e020e */
[----:B------:R-:W-:Y:S02]  /*a080*/  @P0 IMAD R26, R15, R13, R24 ;  /* 0x0000000d0f1a0224 */ /* 0x000fe400078e0218 */
[----:B------:R-:W-:Y:S02]  /*a090*/  IMAD R4, R0, R20, R5 ;  /* 0x0000001400047224 */ /* 0x000fe400078e0205 */
[----:B------:R-:W-:-:S02]  /*a0a0*/  IMAD R153, R153, R27, R26 ;  /* 0x0000001b99997224 */ /* 0x000fc400078e021a */
[----:B------:R-:W-:-:S03]  /*a0b0*/  IMAD.MOV.U32 R3, RZ, RZ, 0x1 ;  /* 0x00000001ff037424 */ /* 0x000fc600078e00ff */
[----:B------:R-:W-:Y:S02]  /*a0c0*/  SEL R152, R4, R153, !P0 ;  /* 0x0000009904987207 */ /* 0x000fe40004000000 */
[----:B------:R-:W-:Y:S02]  /*a0d0*/  PRMT R0, R3, 0x7610, R0 ;  /* 0x0000761003007816 */ /* 0x000fe40000000000 */
[----:B------:R-:W-:-:S07]  /*a0e0*/  SEL R153, R153, R4, !P0 ;  /* 0x0000000499997207 */ /* 0x000fce0004000000 */
.L_x_290:
[----:B------:R-:W-:-:S13]  /*a0f0*/  LOP3.LUT P0, RZ, R0, 0xff, RZ, 0xc0, !PT ;  /* 0x000000ff00ff7812 */ /* 0x000fda000780c0ff */
[----:B------:R-:W-:Y:S05]  /*a100*/  @P0 BRA `(.L_x_293) ;  /* 0xffffff7000540947 */ /* 0x000fea000383ffff */
[----:B------:R-:W-:Y:S05]  /*a110*/  EXIT ;  /* 0x000000000000794d */ /* 0x000fea0003800000 */
.L_x_8:
[----:B0-----:R-:W-:Y:S01]  /*a120*/  ULDC.64 UR4, c[0x0][0x650] ;  /* 0x0001940000047ab9 */ /* 0x001fe20000000a00 */
        /* <DEDUP_REMOVED lines=25> */
.L_x_295:
[----:B------:R-:W0:Y:S01]  /*a2c0*/  LDC.64 R28, c[0x0][0x640] ;  /* 0x00019000ff1c7b82 */ /* 0x000e220000000a00 */
[-CC-:B------:R-:W-:Y:S01]  /*a2d0*/  SHF.R.U64 R22, R12, R6.reuse, R13.reuse ;  /* 0x000000060c167219 */ /* 0x180fe2000000120d */
[----:B------:R-:W-:Y:S01]  /*a2e0*/  IMAD.MOV.U32 R30, RZ, RZ, 0x1 ;  /* 0x00000001ff1e7424 */ /* 0x000fe200078e00ff */
[----:B------:R-:W-:Y:S02]  /*a2f0*/  SHF.R.U32.HI R6, RZ, R6, R13 ;  /* 0x00000006ff067219 */ /* 0x000fe4000001160d */
        /* <DEDUP_REMOVED lines=8> */
[----:B------:R-:W-:Y:S01]  /*a380*/  IMAD.IADD R9, R9, 0x1, R11 ;  /* 0x0000000109097824 */ /* 0x000fe200078e020b */
[----:B0-----:R-:W-:-:S04]  /*a390*/  ISETP.NE.U32.AND P0, PT, R28, RZ, PT ;  /* 0x000000ff1c00720c */ /* 0x001fc80003f05070 */
[----:B------:R-:W-:Y:S02]  /*a3a0*/  ISETP.NE.AND.EX P0, PT, R29, RZ, PT, P0 ;  /* 0x000000ff1d00720c */ /* 0x000fe40003f05300 */
[----:B------:R-:W0:Y:S01]  /*a3b0*/  LDC R20, c[0x0][0x600] ;  /* 0x00018000ff147b82 */ /* 0x000e220000000800 */
[-CC-:B-1----:R-:W-:Y:S01]  /*a3c0*/  SHF.R.U64 R14, R8, R10.reuse, R9.reuse ;  /* 0x0000000a080e7219 */ /* 0x182fe20000001209 */
[----:B------:R-:W-:Y:S01]  /*a3d0*/  IMAD.MOV.U32 R8, RZ, RZ, -0x1 ;  /* 0xffffffffff087424 */ /* 0x000fe200078e00ff */
[----:B------:R-:W-:-:S05]  /*a3e0*/  SHF.R.U32.HI R9, RZ, R10, R9 ;  /* 0x0000000aff097219 */ /* 0x000fca0000011609 */
[----:B------:R-:W1:Y:S01]  /*a3f0*/  LDC R24, c[0x0][0x648] ;  /* 0x00019200ff187b82 */ /* 0x000e620000000800 */
[-CC-:B--2---:R-:W-:Y:S02]  /*a400*/  SHF.R.U64 R23, R14, R12.reuse, R9.reuse ;  /* 0x0000000c0e177219 */ /* 0x184fe40000001209 */
[----:B------:R-:W-:-:S05]  /*a410*/  SHF.R.U32.HI R6, RZ, R12, R9 ;  /* 0x0000000cff067219 */ /* 0x000fca0000011609 */
[----:B------:R-:W2:Y:S01]  /*a420*/  LDC R26, c[0x0][0x638] ;  /* 0x00018e00ff1a7b82 */ /* 0x000ea20000000800 */
[-C--:B---3--:R-:W-:Y:S02]  /*a430*/  SHF.L.U32 R8, R8, R27.reuse, RZ ;  /* 0x0000001b08087219 */ /* 0x088fe400000006ff */
[-CC-:B------:R-:W-:Y:S02]  /*a440*/  SHF.R.U64 R25, R23, R27.reuse, R6.reuse ;  /* 0x0000001b17197219 */ /* 0x180fe40000001206 */
[----:B------:R-:W-:Y:S02]  /*a450*/  LOP3.LUT R32, RZ, R8, RZ, 0x33, !PT ;  /* 0x00000008ff207212 */ /* 0x000fe400078e33ff */
[----:B------:R-:W-:Y:S01]  /*a460*/  SHF.R.U32.HI R9, RZ, R27, R6 ;  /* 0x0000001bff097219 */ /* 0x000fe20000011606 */
[----:B------:R-:W3:Y:S01]  /*a470*/  LDC R31, c[0x0][0x610] ;  /* 0x00018400ff1f7b82 */ /* 0x000ee20000000800 */
[----:B------:R-:W-:Y:S01]  /*a480*/  IMAD.MOV.U32 R8, RZ, RZ, R25 ;  /* 0x000000ffff087224 */ /* 0x000fe200078e0019 */
[----:B------:R-:W-:Y:S06]  /*a490*/  @!P0 BRA `(.L_x_296) ;  /* 0x0000000000288947 */ /* 0x000fec0003800000 */
        /* <DEDUP_REMOVED lines=10> */
.L_x_296:
[----:B------:R-:W-:Y:S02]  /*a540*/  ISETP.NE.AND P0, PT, R2, 0x1, PT ;  /* 0x000000010200780c */ /* 0x000fe40003f05270 */
[----:B-1----:R-:W-:Y:S01]  /*a550*/  SHF.R.U64 R6, R8, R24, R9 ;  /* 0x0000001808067219 */ /* 0x002fe20000001209 */
[----:B0-----:R-:W-:Y:S01]  /*a560*/  VIADD R9, R20, 0xffffffff ;  /* 0xffffffff14097836 */ /* 0x001fe20000000000 */
[----:B------:R-:W-:Y:S02]  /*a570*/  SHF.L.U32 R30, R30, R27, RZ ;  /* 0x0000001b1e1e7219 */ /* 0x000fe400000006ff */
[----:B------:R-:W-:Y:S01]  /*a580*/  LOP3.LUT R5, R23, R32, RZ, 0xc0, !PT ;  /* 0x0000002017057212 */ /* 0x000fe200078ec0ff */
[----:B------:R-:W-:-:S04]  /*a590*/  IMAD.MOV R8, RZ, RZ, -R6 ;  /* 0x000000ffff087224 */ /* 0x000fc800078e0a06 */
[----:B------:R-:W-:Y:S01]  /*a5a0*/  IMAD R6, R30, R6, R5 ;  /* 0x000000061e067224 */ /* 0x000fe200078e0205 */
[----:B------:R-:W-:Y:S01]  /*a5b0*/  LOP3.LUT R5, R14, R9, RZ, 0xc0, !PT ;  /* 0x000000090e057212 */ /* 0x000fe200078ec0ff */
[----:B------:R-:W-:Y:S02]  /*a5c0*/  @P0 IMAD R3, R7, R21, R4 ;  /* 0x0000001507030224 */ /* 0x000fe400078e0204 */
[----:B--2---:R-:W-:Y:S02]  /*a5d0*/  IMAD R4, R8, R26, R25 ;  /* 0x0000001a08047224 */ /* 0x004fe400078e0219 */
[----:B---3--:R-:W-:Y:S02]  /*a5e0*/  IMAD R3, R6, R31, R3 ;  /* 0x0000001f06037224 */ /* 0x008fe400078e0203 */
[----:B------:R-:W-:Y:S02]  /*a5f0*/  IMAD R4, R4, R20, R5 ;  /* 0x0000001404047224 */ /* 0x000fe400078e0205 */
[----:B------:R-:W-:-:S02]  /*a600*/  IMAD.MOV.U32 R8, RZ, RZ, 0x1 ;  /* 0x00000001ff087424 */ /* 0x000fc400078e00ff */
[----:B------:R-:W-:Y:S01]  /*a610*/  IMAD.MOV.U32 R6, RZ, RZ, R22 ;  /* 0x000000ffff067224 */ /* 0x000fe200078e0016 */
[----:B------:R-:W-:Y:S02]  /*a620*/  SEL R13, R4, R3, !P0 ;  /* 0x00000003040d7207 */ /* 0x000fe40004000000 */
[----:B------:R-:W-:-:S07]  /*a630*/  SEL R20, R3, R4, !P0 ;  /* 0x0000000403147207 */ /* 0x000fce0004000000 */
.L_x_294:
[----:B------:R-:W-:-:S08]  /*a640*/  NOP ;  /* 0x0000000000007918 */ /* 0x000fd00000000000 */
[----:B------:R-:W0:-:S00]  /*a650*/  USETMAXREG.DEALLOC.CTAPOOL 0x28 ;  /* 0x00000028000079c8 */ /* 0x000e0000080e0500 */
[----:B0-----:R-:W-:-:S13]  /*a660*/  ISETP.NE.AND P0, PT, R0, RZ, PT ;  /* 0x000000ff0000720c */ /* 0x001fda0003f05270 */
[----:B------:R-:W-:Y:S05]  /*a670*/  @P0 EXIT ;  /* 0x000000000000094d */ /* 0x000fea0003800000 */
[----:B------:R-:W-:Y:S01]  /*a680*/  LOP3.LUT P0, RZ, R8, 0xff, RZ, 0xc0, !PT ;  /* 0x000000ff08ff7812 */ /* 0x000fe2000780c0ff */
[----:B------:R-:W-:Y:S02]  /*a690*/  IMAD.MOV.U32 R0, RZ, RZ, 0x1 ;  /* 0x00000001ff007424 */ /* 0x000fe400078e00ff */
[----:B------:R-:W-:-:S10]  /*a6a0*/  IMAD.MOV.U32 R3, RZ, RZ, RZ ;  /* 0x000000ffff037224 */ /* 0x000fd400078e00ff */
[----:B------:R-:W-:Y:S05]  /*a6b0*/  @!P0 BRA `(.L_x_297) ;  /* 0x0000000c00408947 */ /* 0x000fea0003800000 */
[----:B------:R-:W0:Y:S01]  /*a6c0*/  LDC R0, c[0x0][0x28c] ;  /* 0x0000a300ff007b82 */ /* 0x000e220000000800 */
[----:B------:R-:W-:Y:S01]  /*a6d0*/  ULDC UR5, c[0x0][0x658] ;  /* 0x0001960000057ab9 */ /* 0x000fe20000000800 */
[----:B------:R-:W-:Y:S01]  /*a6e0*/  UMOV UR7, 0xffffffff ;  /* 0xffffffff00077882 */ /* 0x000fe20000000000 */
[----:B------:R-:W-:Y:S01]  /*a6f0*/  ULDC UR6, c[0x0][0xc] ;  /* 0x0000030000067ab9 */ /* 0x000fe20000000800 */
[----:B------:R-:W-:Y:S01]  /*a700*/  USHF.L.U32 UR8, UR7, UR5, URZ ;  /* 0x0000000507087299 */ /* 0x000fe2000800063f */
[----:B------:R-:W-:Y:S01]  /*a710*/  BSSY B0, `(.L_x_297) ;  /* 0x00000ca000007945 */ /* 0x000fe20003800000 */
[----:B------:R-:W-:Y:S01]  /*a720*/  UMOV UR9, 0x1 ;  /* 0x0000000100097882 */ /* 0x000fe20000000000 */
[----:B------:R-:W-:Y:S01]  /*a730*/  ULDC UR7, c[0x0][0x10] ;  /* 0x0000040000077ab9 */ /* 0x000fe20000000800 */
[----:B------:R-:W1:Y:S01]  /*a740*/  S2UR UR10, SR_CgaCtaId ;  /* 0x00000000000a79c3 */ /* 0x000e620000008800 */
[----:B------:R-:W-:Y:S01]  /*a750*/  UIMAD.WIDE.U32 UR6, UR6, UR7, URZ ;  /* 0x00000007060672a5 */ /* 0x000fe2000f8e003f */
[----:B------:R-:W-:Y:S01]  /*a760*/  IMAD.MOV.U32 R9, RZ, RZ, 0x1 ;  /* 0x00000001ff097424 */ /* 0x000fe200078e00ff */
[----:B------:R-:W-:Y:S01]  /*a770*/  USHF.L.U32 UR18, UR9, UR5, URZ ;  /* 0x0000000509127299 */ /* 0x000fe2000800063f */
[----:B------:R-:W-:Y:S01]  /*a780*/  LOP3.LUT R8, R19, 0x2, RZ, 0xfc, !PT ;  /* 0x0000000213087812 */ /* 0x000fe200078efcff */
[----:B------:R-:W-:Y:S01]  /*a790*/  ULDC UR4, c[0x0][0x600] ;  /* 0x0001800000047ab9 */ /* 0x000fe20000000800 */
[----:B------:R-:W-:Y:S01]  /*a7a0*/  ULDC UR5, c[0x0][0x14] ;  /* 0x0000050000057ab9 */ /* 0x000fe20000000800 */
[----:B------:R-:W-:-:S02]  /*a7b0*/  UIADD3 UR4, UR4, -0x1, URZ ;  /* 0xffffffff04047890 */ /* 0x000fc4000fffe03f */
[----:B------:R-:W-:Y:S02]  /*a7c0*/  UIMAD.WIDE.U32 UR22, UR6, UR5, URZ ;  /* 0x00000005061672a5 */ /* 0x000fe4000f8e003f */
[----:B------:R-:W-:Y:S02]  /*a7d0*/  UIMAD UR13, UR7, UR5, URZ ;  /* 0x00000005070d72a4 */ /* 0x000fe4000f8e023f */
[----:B------:R-:W-:Y:S02]  /*a7e0*/  ULOP3.LUT UR17, URZ, UR8, URZ, 0x33, !UPT ;  /* 0x000000083f117292 */ /* 0x000fe4000f8e333f */
[----:B------:R-:W-:Y:S01]  /*a7f0*/  UIADD3 UR13, UR23, UR13, URZ ;  /* 0x0000000d170d7290 */ /* 0x000fe2000fffe03f */
[----:B0-----:R-:W-:Y:S01]  /*a800*/  VIADD R0, R0, 0x1f ;  /* 0x0000001f00007836 */ /* 0x001fe20000000000 */
[----:B------:R-:W-:-:S04]  /*a810*/  ULDC.64 UR24, c[0x0][0x198] ;  /* 0x0000660000187ab9 */ /* 0x000fc80000000a00 */
[----:B------:R-:W-:Y:S01]  /*a820*/  SHF.R.S32.HI R3, RZ, 0x1f, R0 ;  /* 0x0000001fff037819 */ /* 0x000fe20000011400 */
[----:B-1----:R-:W-:-:S03]  /*a830*/  IMAD.U32 R11, RZ, RZ, UR10 ;  /* 0x0000000aff0b7e24 */ /* 0x002fc6000f8e00ff */
[----:B------:R-:W-:Y:S01]  /*a840*/  LEA.HI R3, R3, R0, RZ, 0x5 ;  /* 0x0000000003037211 */ /* 0x000fe200078f28ff */
[----:B------:R-:W-:-:S03]  /*a850*/  IMAD.MOV.U32 R0, RZ, RZ, 0x1 ;  /* 0x00000001ff007424 */ /* 0x000fc600078e00ff */
[----:B------:R-:W-:Y:S01]  /*a860*/  SHF.R.S32.HI R10, RZ, 0x5, R3 ;  /* 0x00000005ff0a7819 */ /* 0x000fe20000011403 */
[----:B------:R-:W-:-:S04]  /*a870*/  IMAD.MOV.U32 R3, RZ, RZ, RZ ;  /* 0x000000ffff037224 */ /* 0x000fc800078e00ff */
[----:B------:R-:W-:-:S07]  /*a880*/  VIADD R12, R10, 0x1 ;  /* 0x000000010a0c7836 */ /* 0x000fce0000000000 */
.L_x_308:
[----:B------:R-:W-:-:S03]  /*a890*/  UMOV UR5, 0xffffffff ;  /* 0xffffffff00057882 */ /* 0x000fc60000000000 */
[----:B------:R-:W-:Y:S05]  /*a8a0*/  BRA.DIV UR5, `(.L_x_298) ;  /* 0x0000001205607947 */ /* 0x000fea000b800000 */
[----:B------:R-:W-:-:S13]  /*a8b0*/  ELECT P6, URZ, PT ;  /* 0x00000000003f782f */ /* 0x000fda00038c0000 */
.L_x_324:
[----:B------:R-:W0:Y:S01]  /*a8c0*/  LDC R4, c[0x0][0x28c] ;  /* 0x0000a300ff047b82 */ /* 0x000e220000000800 */
[----:B------:R-:W-:Y:S01]  /*a8d0*/  BSSY B1, `(.L_x_299) ;  /* 0x000003b000017945 */ /* 0x000fe20003800000 */
[----:B0-----:R-:W-:-:S13]  /*a8e0*/  ISETP.LT.OR P6, PT, R4, 0x1, !P6 ;  /* 0x000000010400780c */ /* 0x001fda00077c1670 */
[----:B------:R-:W-:Y:S05]  /*a8f0*/  @P6 BRA `(.L_x_300) ;  /* 0x0000000000e06947 */ /* 0x000fea0003800000 */
[----:B------:R-:W-:Y:S02]  /*a900*/  IMAD R20, R20, 0x4, R11 ;  /* 0x0000000414147824 */ /* 0x000fe400078e020b */
[----:B------:R-:W-:Y:S02]  /*a910*/  IMAD.SHL.U32 R15, R13, 0x100, RZ ;  /* 0x000001000d0f7824 */ /* 0x000fe400078e00ff */
[----:B------:R-:W-:Y:S02]  /*a920*/  IMAD.MOV.U32 R22, RZ, RZ, RZ ;  /* 0x000000ffff167224 */ /* 0x000fe400078e00ff */
[----:B------:R-:W-:Y:S02]  /*a930*/  IMAD.MOV.U32 R4, RZ, RZ, R12 ;  /* 0x000000ffff047224 */ /* 0x000fe400078e000c */
[----:B------:R-:W-:Y:S02]  /*a940*/  IMAD.MOV.U32 R5, RZ, RZ, R0 ;  /* 0x000000ffff057224 */ /* 0x000fe400078e0000 */
[----:B------:R-:W-:-:S02]  /*a950*/  IMAD.MOV.U32 R14, RZ, RZ, R3 ;  /* 0x000000ffff0e7224 */ /* 0x000fc400078e0003 */
[----:B------:R-:W-:-:S07]  /*a960*/  IMAD.SHL.U32 R21, R20, 0x20, RZ ;  /* 0x0000002014157824 */ /* 0x000fce00078e00ff */
.L_x_303:
[----:B------:R-:W0:Y:S01]  /*a970*/  S2UR UR5, SR_CgaCtaId ;  /* 0x00000000000579c3 */ /* 0x000e220000008800 */
[----:B------:R-:W-:Y:S02]  /*a980*/  MOV R20, 0x400 ;  /* 0x0000040000147802 */ /* 0x000fe40000000f00 */
[----:B------:R-:W-:Y:S02]  /*a990*/  SHF.L.U32 R7, R5, 0x1f, RZ ;  /* 0x0000001f05077819 */ /* 0x000fe400000006ff */
[----:B------:R-:W-:-:S13]  /*a9a0*/  LOP3.LUT P1, RZ, R18, 0x7f, RZ, 0xc0, !PT ;  /* 0x0000007f12ff7812 */ /* 0x000fda000782c0ff */
[----:B------:R-:W1:Y:S01]  /*a9b0*/  @!P1 LDC R13, c[0x0][0x500] ;  /* 0x00014000ff0d9b82 */ /* 0x000e620000000800 */
[----:B0-----:R-:W-:-:S05]  /*a9c0*/  IMAD.U32 R11, RZ, RZ, UR5 ;  /* 0x00000005ff0b7e24 */ /* 0x001fca000f8e00ff */
[----:B------:R-:W-:-:S05]  /*a9d0*/  LEA R23, R11, R20, 0x18 ;  /* 0x000000140b177211 */ /* 0x000fca00078ec0ff */
[----:B------:R-:W-:-:S04]  /*a9e0*/  IMAD R20, R14, 0x8, R23 ;  /* 0x000000080e147824 */ /* 0x000fc800078e0217 */
[----:B------:R-:W0:Y:S02]  /*a9f0*/  SYNCS.PHASECHK.TRANS64.TRYWAIT P0, [R20+URZ+0x48], R7 ;  /* 0x00004807140075a7 */ /* 0x000e24000800017f */
[----:B01----:R-:W-:Y:S05]  /*aa00*/  @!P0 BRA `(.L_x_301) ;  /* 0x0000001000288947 */ /* 0x003fea0003800000 */
.L_x_325:
[----:B0-----:R-:W-:Y:S01]  /*aa10*/  PRMT R7, R8, 0x9910, RZ ;  /* 0x0000991008077816 */ /* 0x001fe200000000ff */
[----:B------:R0:W-:Y:S03]  /*aa20*/  @!P1 SYNCS.ARRIVE.TRANS64 RZ, [R20+URZ], R13 ;  /* 0x0000000d14ff99a7 */ /* 0x0001e6000800003f */
[----:B------:R-:W-:-:S13]  /*aa30*/  ISETP.NE.AND P0, PT, R7, 0x2, PT ;  /* 0x000000020700780c */ /* 0x000fda0003f05270 */
[----:B0-----:R-:W-:Y:S05]  /*aa40*/  @P0 BRA `(.L_x_302) ;  /* 0x0000000000040947 */ /* 0x001fea0003800000 */
[----:B------:R-:W-:Y:S01]  /*aa50*/  BPT.TRAP 0x1 ;  /* 0x000000040000795c */ /* 0x000fe20000300000 */
.L_x_302:
[----:B------:R-:W-:Y:S01]  /*aa60*/  IMAD R7, R14, 0x4, R11 ;  /* 0x000000040e077824 */ /* 0x000fe200078e020b */
[----:B------:R-:W-:Y:S01]  /*aa70*/  R2UR UR9, R20 ;  /* 0x00000000140972ca */ /* 0x000fe200000e0000 */
[----:B------:R-:W-:Y:S01]  /*aa80*/  VIADD R4, R4, 0xffffffff ;  /* 0xffffffff04047836 */ /* 0x000fe20000000000 */
[----:B------:R-:W-:Y:S01]  /*aa90*/  UIADD3 UR6, UP0, UR24, 0xf0, URZ ;  /* 0x000000f018067890 */ /* 0x000fe2000ff1e03f */
[----:B------:R-:W-:Y:S01]  /*aaa0*/  IMAD.SHL.U32 R7, R7, 0x400, RZ ;  /* 0x0000040007077824 */ /* 0x000fe200078e00ff */
[----:B------:R-:W-:Y:S01]  /*aab0*/  R2UR UR11, R21 ;  /* 0x00000000150b72ca */ /* 0x000fe200000e0000 */
[----:B------:R-:W-:Y:S01]  /*aac0*/  UIADD3 UR26, UP1, UR24, 0x1f0, URZ ;  /* 0x000001f0181a7890 */ /* 0x000fe2000ff3e03f */
[----:B------:R-:W-:Y:S01]  /*aad0*/  R2UR UR10, R22 ;  /* 0x00000000160a72ca */ /* 0x000fe200000e0000 */
[--C-:B------:R-:W-:Y:S01]  /*aae0*/  IMAD R7, R7, 0x2, R23.reuse ;  /* 0x0000000207077824 */ /* 0x100fe200078e0217 */
[----:B------:R-:W-:Y:S01]  /*aaf0*/  R2UR UR12, R6 ;  /* 0x00000000060c72ca */ /* 0x000fe200000e0000 */
[C---:B------:R-:W-:Y:S01]  /*ab00*/  IMAD R23, R14.reuse, 0x4000, R23 ;  /* 0x000040000e177824 */ /* 0x040fe200078e0217 */
[----:B------:R-:W-:Y:S01]  /*ab10*/  R2UR UR19, R15 ;  /* 0x000000000f1372ca */ /* 0x000fe200000e0000 */
[----:B------:R-:W-:Y:S01]  /*ab20*/  UIADD3.X UR7, URZ, UR25, URZ, UP0, !UPT ;  /* 0x000000193f077290 */ /* 0x000fe200087fe43f */
[----:B------:R-:W-:Y:S01]  /*ab30*/  R2UR UR5, R7 ;  /* 0x00000000070572ca */ /* 0x000fe200000e0000 */
[----:B------:R-:W-:Y:S01]  /*ab40*/  VIADD R14, R14, 0x1 ;  /* 0x000000010e0e7836 */ /* 0x000fe20000000000 */
[----:B------:R-:W-:Y:S01]  /*ab50*/  R2UR UR8, R23 ;  /* 0x00000000170872ca */ /* 0x000fe200000e0000 */
[----:B------:R-:W-:Y:S01]  /*ab60*/  UIADD3.X UR27, URZ, UR25, URZ, UP1, !UPT ;  /* 0x000000193f1b7290 */ /* 0x000fe20008ffe43f */
[----:B------:R-:W-:Y:S01]  /*ab70*/  ISETP.GT.AND P1, PT, R4, 0x1, PT ;  /* 0x000000010400780c */ /* 0x000fe20003f24270 */
[----:B------:R-:W-:Y:S01]  /*ab80*/  UMOV UR20, 0xf0000 ;  /* 0x000f000000147882 */ /* 0x000fe20000000000 */
[----:B------:R-:W-:Y:S01]  /*ab90*/  UMOV UR14, 0x0 ;  /* 0x00000000000e7882 */ /* 0x000fe20000000000 */
[----:B------:R-:W-:Y:S01]  /*aba0*/  UMOV UR15, 0x10000000 ;  /* 0x10000000000f7882 */ /* 0x000fe20000000000 */
[----:B------:R-:W-:Y:S01]  /*abb0*/  ISETP.NE.AND P0, PT, R14, 0x9, PT ;  /* 0x000000090e00780c */ /* 0x000fe20003f05270 */
[----:B------:R-:W-:-:S03]  /*abc0*/  VIADD R22, R22, 0x20 ;  /* 0x0000002016167836 */ /* 0x000fc60000000000 */
[----:B------:R-:W-:Y:S01]  /*abd0*/  SEL R20, RZ, 0x1, P0 ;  /* 0x00000001ff147807 */ /* 0x000fe20000000000 */
[----:B------:R-:W-:Y:S01]  /*abe0*/  UIADD3 UR5, UR5, 0x180, URZ ;  /* 0x0000018005057890 */ /* 0x000fe2000fffe03f */
[----:B------:R-:W-:Y:S01]  /*abf0*/  SEL R14, R14, RZ, P0 ;  /* 0x000000ff0e0e7207 */ /* 0x000fe20000000000 */
[----:B------:R-:W-:Y:S01]  /*ac00*/  UIADD3 UR16, UR8, 0x12180, URZ ;  /* 0x0001218008107890 */ /* 0x000fe2000fffe03f */
[----:B------:R-:W-:-:S04]  /*ac10*/  LOP3.LUT R5, R5, R20, RZ, 0x3c, !PT ;  /* 0x0000001405057212 */ /* 0x000fc800078e3cff */
[----:B------:R-:W-:Y:S02]  /*ac20*/  UMOV UR8, UR5 ;  /* 0x0000000500087c82 */ /* 0x000fe40008000000 */
[----:B------:R0:W-:Y:S02]  /*ac30*/  UTMALDG.3D.MULTICAST [UR8], [UR6], UR20, desc[UR14] ;  /* 0x00000e08060073b4 */ /* 0x0001e40008011814 */
[----:B0-----:R-:W-:Y:S01]  /*ac40*/  UMOV UR8, UR16 ;  /* 0x0000001000087c82 */ /* 0x001fe20008000000 */
[----:B------:R-:W-:Y:S02]  /*ac50*/  UMOV UR11, UR19 ;  /* 0x00000013000b7c82 */ /* 0x000fe40008000000 */
[----:B------:R0:W-:Y:S02]  /*ac60*/  UTMALDG.3D [UR8], [UR26], desc[UR14] ;  /* 0x00000e081a0075b4 */ /* 0x0001e40008011000 */
[----:B0-----:R-:W-:Y:S05]  /*ac70*/  @P1 BRA `(.L_x_303) ;  /* 0xfffffffc003c1947 */ /* 0x001fea000383ffff */
.L_x_300:
[----:B------:R-:W-:Y:S05]  /*ac80*/  BSYNC B1 ;  /* 0x0000000000017941 */ /* 0x000fea0003800000 */
.L_x_299:
[----:B------:R-:W-:Y:S01]  /*ac90*/  LOP3.LUT P1, RZ, R9, 0xff, RZ, 0xc0, !PT ;  /* 0x000000ff09ff7812 */ /* 0x000fe2000782c0ff */
[C---:B------:R-:W-:Y:S01]  /*aca0*/  IMAD.IADD R6, R10.reuse, 0x1, R3 ;  /* 0x000000010a067824 */ /* 0x040fe200078e0203 */
[----:B------:R-:W-:Y:S01]  /*acb0*/  ULDC.64 UR6, c[0x0][0x650] ;  /* 0x0001940000067ab9 */ /* 0x000fe20000000a00 */
[----:B------:R-:W-:Y:S01]  /*acc0*/  ISETP.GE.U32.AND P2, PT, R10, 0x9, PT ;  /* 0x000000090a00780c */ /* 0x000fe20003f46070 */
[----:B------:R-:W-:Y:S01]  /*acd0*/  BSSY B1, `(.L_x_304) ;  /* 0x000006b000017945 */ /* 0x000fe20003800000 */
[----:B------:R-:W-:Y:S01]  /*ace0*/  IMAD.MOV.U32 R20, RZ, RZ, -0x1 ;  /* 0xffffffffff147424 */ /* 0x000fe200078e00ff */
[----:B------:R-:W-:Y:S01]  /*acf0*/  ISETP.GT.U32.AND P0, PT, R6, 0x8, PT ;  /* 0x000000080600780c */ /* 0x000fe20003f04070 */
[----:B------:R-:W-:Y:S01]  /*ad00*/  IMAD.MOV.U32 R13, RZ, RZ, -0x1 ;  /* 0xffffffffff0d7424 */ /* 0x000fe200078e00ff */
[----:B------:R-:W-:Y:S02]  /*ad10*/  PRMT R9, RZ, 0x7610, R9 ;  /* 0x00007610ff097816 */ /* 0x000fe40000000009 */
[----:B------:R-:W-:-:S03]  /*ad20*/  ISETP.LT.U32.AND P0, PT, R10, 0x9, P0 ;  /* 0x000000090a00780c */ /* 0x000fc60000701070 */
[----:B------:R-:W0:Y:S01]  /*ad30*/  @P1 S2R R11, SR_CgaCtaId ;  /* 0x00000000000b1919 */ /* 0x000e220000008800 */
[----:B------:R-:W-:-:S04]  /*ad40*/  @P1 MOV R4, 0x400 ;  /* 0x0000040000041802 */ /* 0x000fc80000000f00 */
[----:B0-----:R-:W-:Y:S01]  /*ad50*/  @P1 LEA R3, R11, R4, 0x18 ;  /* 0x000000040b031211 */ /* 0x001fe200078ec0ff */
[----:B------:R-:W-:-:S03]  /*ad60*/  IMAD.WIDE.U32 R4, R6, 0x38e38e39, RZ ;  /* 0x38e38e3906047825 */ /* 0x000fc600078e00ff */
[----:B------:R0:W-:Y:S01]  /*ad70*/  @P1 SYNCS.ARRIVE.TRANS64.A1T0 RZ, [R3+URZ+0xa8], RZ ;  /* 0x0000a8ff03ff19a7 */ /* 0x0001e2000810003f */
[----:B------:R-:W-:Y:S02]  /*ad80*/  IADD3 R16, P1, R16, UR22, RZ ;  /* 0x0000001610107c10 */ /* 0x000fe4000ff3e0ff */
[----:B------:R-:W-:Y:S02]  /*ad90*/  SHF.R.U32.HI R5, RZ, 0x1, R5 ;  /* 0x00000001ff057819 */ /* 0x000fe40000011605 */
[----:B------:R-:W-:Y:S02]  /*ada0*/  IADD3.X R17, R17, UR13, RZ, P1, !PT ;  /* 0x0000000d11117c10 */ /* 0x000fe40008ffe4ff */
[----:B------:R-:W-:Y:S02]  /*adb0*/  PRMT R4, RZ, 0x7610, R4 ;  /* 0x00007610ff047816 */ /* 0x000fe40000000004 */
[----:B0-----:R-:W-:Y:S02]  /*adc0*/  SEL R3, RZ, 0x1, !P0 ;  /* 0x00000001ff037807 */ /* 0x001fe40004000000 */
[----:B------:R-:W-:-:S02]  /*add0*/  ISETP.GE.U32.AND P0, PT, R16, UR6, PT ;  /* 0x0000000610007c0c */ /* 0x000fc4000bf06070 */
[----:B------:R-:W-:Y:S01]  /*ade0*/  LOP3.LUT R0, R0, R3, RZ, 0x3c, !PT ;  /* 0x0000000300007212 */ /* 0x000fe200078e3cff */
[----:B------:R-:W-:Y:S01]  /*adf0*/  IMAD R3, R5, -0x9, R6 ;  /* 0xfffffff705037824 */ /* 0x000fe200078e0206 */
[----:B------:R-:W-:Y:S01]  /*ae00*/  ISETP.GE.U32.AND.EX P0, PT, R17, UR7, PT, P0 ;  /* 0x0000000711007c0c */ /* 0x000fe2000bf06100 */
[----:B------:R-:W-:Y:S01]  /*ae10*/  IMAD.MOV.U32 R6, RZ, RZ, -0x1 ;  /* 0xffffffffff067424 */ /* 0x000fe200078e00ff */
[----:B------:R-:W-:-:S11]  /*ae20*/  @P2 LOP3.LUT R0, R0, 0x1, R5, 0x78, !PT ;  /* 0x0000000100002812 */ /* 0x000fd600078e7805 */
[----:B------:R-:W-:Y:S05]  /*ae30*/  @P0 BRA `(.L_x_305) ;  /* 0x0000000400500947 */ /* 0x000fea0003800000 */
[----:B------:R-:W0:Y:S01]  /*ae40*/  S2R R15, SR_CTAID.X ;  /* 0x00000000000f7919 */ /* 0x000e220000002500 */
[----:B------:R-:W-:Y:S01]  /*ae50*/  ULDC.64 UR6, c[0x0][0x628] ;  /* 0x00018a0000067ab9 */ /* 0x000fe20000000a00 */
[----:B------:R-:W1:Y:S01]  /*ae60*/  LDC R20, c[0x0][0x144] ;  /* 0x00005100ff147b82 */ /* 0x000e620000000800 */
[----:B------:R-:W-:Y:S01]  /*ae70*/  ISETP.NE.U32.AND P0, PT, RZ, UR6, PT ;  /* 0x00000006ff007c0c */ /* 0x000fe2000bf05070 */
[----:B------:R-:W2:Y:S01]  /*ae80*/  S2R R13, SR_CTAID.Y ;  /* 0x00000000000d7919 */ /* 0x000ea20000002600 */
[----:B------:R-:W-:Y:S01]  /*ae90*/  ULDC UR8, c[0x0][0x630] ;  /* 0x00018c0000087ab9 */ /* 0x000fe20000000800 */
[----:B------:R-:W-:Y:S01]  /*aea0*/  ULDC UR9, c[0x0][0x150] ;  /* 0x0000540000097ab9 */ /* 0x000fe20000000800 */
[----:B------:R-:W-:Y:S01]  /*aeb0*/  ISETP.NE.AND.EX P0, PT, RZ, UR7, PT, P0 ;  /* 0x00000007ff007c0c */ /* 0x000fe2000bf05300 */
[----:B------:R-:W-:Y:S02]  /*aec0*/  IMAD.MOV.U32 R4, RZ, RZ, R16 ;  /* 0x000000ffff047224 */ /* 0x000fe400078e0010 */
[----:B------:R-:W-:Y:S01]  /*aed0*/  IMAD.MOV.U32 R5, RZ, RZ, R17 ;  /* 0x000000ffff057224 */ /* 0x000fe200078e0011 */
[----:B0-----:R-:W-:-:S09]  /*aee0*/  I2FP.F32.U32 R22, R15 ;  /* 0x0000000f00167245 */ /* 0x001fd20000201000 */
[----:B------:R-:W-:Y:S05]  /*aef0*/  @!P0 BRA `(.L_x_306) ;  /* 0x0000000000288947 */ /* 0x000fea0003800000 */
[----:B------:R-:W-:Y:S02]  /*af00*/  ULDC UR5, c[0x0][0x634] ;  /* 0x00018d0000057ab9 */ /* 0x000fe40000000800 */
[----:B------:R-:W-:-:S05]  /*af10*/  IADD3 R5, P0, R16, UR5, RZ ;  /* 0x0000000510057c10 */ /* 0x000fca000ff1e0ff */
[----:B------:R-:W-:-:S04]  /*af20*/  IMAD.X R21, RZ, RZ, R17, P0 ;  /* 0x000000ffff157224 */ /* 0x000fc800000e0611 */
[----:B------:R-:W-:-:S04]  /*af30*/  IMAD.WIDE.U32 R6, R21, UR6, RZ ;  /* 0x0000000615067c25 */ /* 0x000fc8000f8e00ff */
[----:B------:R-:W-:-:S04]  /*af40*/  IMAD.WIDE.U32 R6, P0, R5, UR7, R6 ;  /* 0x0000000705067c25 */ /* 0x000fc8000f800006 */
[----:B------:R-:W-:-:S04]  /*af50*/  IMAD.WIDE.U32 R4, R5, UR6, RZ ;  /* 0x0000000605047c25 */ /* 0x000fc8000f8e00ff */
[----:B------:R-:W-:Y:S01]  /*af60*/  IMAD.MOV.U32 R4, RZ, RZ, R7 ;  /* 0x000000ffff047224 */ /* 0x000fe200078e0007 */
[----:B------:R-:W-:Y:S01]  /*af70*/  IADD3 RZ, P1, R5, R6, RZ ;  /* 0x0000000605ff7210 */ /* 0x000fe20007f3e0ff */
[----:B------:R-:W-:-:S04]  /*af80*/  IMAD.X R5, RZ, RZ, RZ, P0 ;  /* 0x000000ffff057224 */ /* 0x000fc800000e06ff */
[----:B------:R-:W-:-:S08]  /*af90*/  IMAD.WIDE.U32.X R4, R21, UR7, R4, P1 ;  /* 0x0000000715047c25 */ /* 0x000fd000088e0404 */
.L_x_306:
[----:B------:R-:W-:Y:S01]  /*afa0*/  FMUL R22, R22, UR9 ;  /* 0x0000000916167c20 */ /* 0x000fe20008400000 */
[--C-:B------:R-:W-:Y:S01]  /*afb0*/  SHF.R.U64 R14, R4, UR8, R5.reuse ;  /* 0x00000008040e7c19 */ /* 0x100fe20008001205 */
[----:B------:R-:W-:Y:S01]  /*afc0*/  ULDC.64 UR6, c[0x0][0x620] ;  /* 0x0001880000067ab9 */ /* 0x000fe20000000a00 */
[----:B------:R-:W-:Y:S01]  /*afd0*/  SHF.R.U32.HI R4, RZ, UR8, R5 ;  /* 0x00000008ff047c19 */ /* 0x000fe20008011605 */
[----:B------:R-:W-:Y:S01]  /*afe0*/  ULDC.64 UR8, c[0x0][0x640] ;  /* 0x0001900000087ab9 */ /* 0x000fe20000000a00 */
[----:B------:R-:W-:Y:S01]  /*aff0*/  IADD3 R5, P0, RZ, -R14, RZ ;  /* 0x8000000eff057210 */ /* 0x000fe20007f1e0ff */
[----:B------:R-:W0:Y:S01]  /*b000*/  F2I.U32.TRUNC.NTZ R22, R22 ;  /* 0x0000001600167305 */ /* 0x000e22000020f000 */
[----:B------:R-:W-:-:S03]  /*b010*/  ULDC UR5, c[0x0][0x618] ;  /* 0x0001860000057ab9 */ /* 0x000fc60000000800 */
[----:B------:R-:W-:Y:S01]  /*b020*/  IMAD.X R4, RZ, RZ, ~R4, P0 ;  /* 0x000000ffff047224 */ /* 0x000fe200000e0e04 */
[----:B------:R-:W-:-:S03]  /*b030*/  ISETP.NE.U32.AND P0, PT, RZ, UR8, PT ;  /* 0x00000008ff007c0c */ /* 0x000fc6000bf05070 */
[----:B------:R-:W-:Y:S01]  /*b040*/  IMAD R4, R4, UR6, RZ ;  /* 0x0000000604047c24 */ /* 0x000fe2000f8e02ff */
[----:B------:R-:W-:-:S03]  /*b050*/  ISETP.NE.AND.EX P0, PT, RZ, UR9, PT, P0 ;  /* 0x00000009ff007c0c */ /* 0x000fc6000bf05300 */
[C---:B------:R-:W-:Y:S02]  /*b060*/  IMAD R7, R5.reuse, UR7, R4 ;  /* 0x0000000705077c24 */ /* 0x040fe4000f8e0204 */
[----:B------:R-:W-:Y:S01]  /*b070*/  IMAD.WIDE.U32 R4, R5, UR6, R16 ;  /* 0x0000000605047c25 */ /* 0x000fe2000f8e0010 */
[----:B------:R-:W-:-:S03]  /*b080*/  ULDC UR6, c[0x0][0x154] ;  /* 0x0000550000067ab9 */ /* 0x000fc60000000800 */
[----:B0-----:R-:W-:Y:S02]  /*b090*/  IMAD.MOV R6, RZ, RZ, -R22 ;  /* 0x000000ffff067224 */ /* 0x001fe400078e0a16 */
[----:B------:R-:W-:Y:S02]  /*b0a0*/  IMAD.IADD R5, R5, 0x1, R7 ;  /* 0x0000000105057824 */ /* 0x000fe400078e0207 */
[----:B-1----:R-:W-:Y:S01]  /*b0b0*/  IMAD R15, R20, R6, R15 ;  /* 0x00000006140f7224 */ /* 0x002fe200078e020f */
[----:B--2---:R-:W-:Y:S01]  /*b0c0*/  I2FP.F32.U32 R6, R13 ;  /* 0x0000000d00067245 */ /* 0x004fe20000201000 */
[----:B------:R-:W0:Y:S01]  /*b0d0*/  LDC R20, c[0x0][0x148] ;  /* 0x00005200ff147b82 */ /* 0x000e220000000800 */
[--C-:B------:R-:W-:Y:S02]  /*b0e0*/  SHF.R.U64 R21, R4, UR5, R5.reuse ;  /* 0x0000000504157c19 */ /* 0x100fe40008001205 */
[----:B------:R-:W-:Y:S01]  /*b0f0*/  SHF.R.U32.HI R4, RZ, UR5, R5 ;  /* 0x00000005ff047c19 */ /* 0x000fe20008011605 */
[----:B------:R-:W-:Y:S01]  /*b100*/  FMUL R6, R6, UR6 ;  /* 0x0000000606067c20 */ /* 0x000fe20008400000 */
[----:B------:R-:W-:-:S02]  /*b110*/  ULDC UR5, c[0x0][0x608] ;  /* 0x0001820000057ab9 */ /* 0x000fc40000000800 */
[--C-:B------:R-:W-:Y:S01]  /*b120*/  SHF.R.U64 R23, R21, UR5, R4.reuse ;  /* 0x0000000515177c19 */ /* 0x100fe20008001204 */
[----:B------:R1:W2:Y:S01]  /*b130*/  F2I.U32.TRUNC.NTZ R24, R6 ;  /* 0x0000000600187305 */ /* 0x0002a2000020f000 */
[----:B------:R-:W-:Y:S01]  /*b140*/  SHF.R.U32.HI R4, RZ, UR5, R4 ;  /* 0x00000005ff047c19 */ /* 0x000fe20008011604 */
[----:B------:R-:W-:-:S03]  /*b150*/  ULDC UR5, c[0x0][0x658] ;  /* 0x0001960000057ab9 */ /* 0x000fc60000000800 */
[--C-:B------:R-:W-:Y:S02]  /*b160*/  SHF.R.U64 R22, R23, UR5, R4.reuse ;  /* 0x0000000517167c19 */ /* 0x100fe40008001204 */
[----:B------:R-:W-:-:S03]  /*b170*/  SHF.R.U32.HI R25, RZ, UR5, R4 ;  /* 0x00000005ff197c19 */ /* 0x000fc60008011604 */
[----:B------:R-:W-:Y:S02]  /*b180*/  IMAD.MOV.U32 R4, RZ, RZ, R22 ;  /* 0x000000ffff047224 */ /* 0x000fe400078e0016 */
[----:B------:R-:W-:Y:S01]  /*b190*/  IMAD.MOV.U32 R5, RZ, RZ, R25 ;  /* 0x000000ffff057224 */ /* 0x000fe200078e0019 */
[----:B-1----:R-:W-:Y:S06]  /*b1a0*/  @!P0 BRA `(.L_x_307) ;  /* 0x0000000000288947 */ /* 0x002fec0003800000 */
        /* <DEDUP_REMOVED lines=10> */
.L_x_307:
[----:B------:R-:W-:Y:S01]  /*b250*/  ISETP.NE.AND P0, PT, R2, 0x1, PT ;  /* 0x000000010200780c */ /* 0x000fe20003f05270 */
[----:B------:R-:W-:Y:S01]  /*b260*/  ULDC UR5, c[0x0][0x648] ;  /* 0x0001920000057ab9 */ /* 0x000fe20000000800 */
[----:B------:R-:W-:Y:S01]  /*b270*/  LOP3.LUT R23, R23, UR17, RZ, 0xc0, !PT ;  /* 0x0000001117177c12 */ /* 0x000fe2000f8ec0ff */
[----:B--2---:R-:W-:Y:S01]  /*b280*/  IMAD.MOV R24, RZ, RZ, -R24 ;  /* 0x000000ffff187224 */ /* 0x004fe200078e0a18 */
[----:B------:R-:W-:Y:S01]  /*b290*/  SHF.R.U64 R4, R4, UR5, R5 ;  /* 0x0000000504047c19 */ /* 0x000fe20008001205 */
[----:B------:R-:W-:Y:S01]  /*b2a0*/  ULDC UR5, c[0x0][0x638] ;  /* 0x00018e0000057ab9 */ /* 0x000fe20000000800 */
[----:B------:R-:W-:Y:S01]  /*b2b0*/  LOP3.LUT R21, R21, UR4, RZ, 0xc0, !PT ;  /* 0x0000000415157c12 */ /* 0x000fe2000f8ec0ff */
[----:B------:R-:W-:Y:S01]  /*b2c0*/  ULDC UR6, c[0x0][0x610] ;  /* 0x0001840000067ab9 */ /* 0x000fe20000000800 */
[----:B------:R-:W-:Y:S02]  /*b2d0*/  IMAD.MOV.U32 R6, RZ, RZ, R14 ;  /* 0x000000ffff067224 */ /* 0x000fe400078e000e */
[----:B------:R-:W-:-:S02]  /*b2e0*/  IMAD.MOV R5, RZ, RZ, -R4 ;  /* 0x000000ffff057224 */ /* 0x000fc400078e0a04 */
[----:B------:R-:W-:Y:S02]  /*b2f0*/  IMAD R4, R4, UR18, R23 ;  /* 0x0000001204047c24 */ /* 0x000fe4000f8e0217 */
[----:B0-----:R-:W-:Y:S02]  /*b300*/  @P0 IMAD R15, R20, R24, R13 ;  /* 0x00000018140f0224 */ /* 0x001fe400078e020d */
[----:B------:R-:W-:Y:S01]  /*b310*/  IMAD R22, R5, UR5, R22 ;  /* 0x0000000505167c24 */ /* 0x000fe2000f8e0216 */
[----:B------:R-:W-:Y:S01]  /*b320*/  ULDC UR5, c[0x0][0x600] ;  /* 0x0001800000057ab9 */ /* 0x000fe20000000800 */
[----:B------:R-:W-:Y:S02]  /*b330*/  IMAD R15, R4, UR6, R15 ;  /* 0x00000006040f7c24 */ /* 0x000fe4000f8e020f */
[----:B------:R-:W-:Y:S02]  /*b340*/  IMAD R22, R22, UR5, R21 ;  /* 0x0000000516167c24 */ /* 0x000fe4000f8e0215 */
[----:B------:R-:W-:-:S03]  /*b350*/  IMAD.MOV.U32 R4, RZ, RZ, 0x1 ;  /* 0x00000001ff047424 */ /* 0x000fc600078e00ff */
[----:B------:R-:W-:Y:S02]  /*b360*/  SEL R13, R22, R15, !P0 ;  /* 0x0000000f160d7207 */ /* 0x000fe40004000000 */
[----:B------:R-:W-:-:S07]  /*b370*/  SEL R20, R15, R22, !P0 ;  /* 0x000000160f147207 */ /* 0x000fce0004000000 */
.L_x_305:
[----:B------:R-:W-:Y:S05]  /*b380*/  BSYNC B1 ;  /* 0x0000000000017941 */ /* 0x000fea0003800000 */
.L_x_304:
[----:B------:R-:W-:-:S13]  /*b390*/  LOP3.LUT P0, RZ, R4, 0xff, RZ, 0xc0, !PT ;  /* 0x000000ff04ff7812 */ /* 0x000fda000780c0ff */
[----:B------:R-:W-:Y:S05]  /*b3a0*/  @P0 BRA `(.L_x_308) ;  /* 0xfffffff400380947 */ /* 0x000fea000383ffff */
[----:B------:R-:W-:Y:S05]  /*b3b0*/  BSYNC B0 ;  /* 0x0000000000007941 */ /* 0x000fea0003800000 */
.L_x_297:
[----:B------:R-:W-:-:S03]  /*b3c0*/  UMOV UR5, 0xffffffff ;  /* 0xffffffff00057882 */ /* 0x000fc60000000000 */
[----:B------:R-:W-:Y:S05]  /*b3d0*/  BRA.DIV UR5, `(.L_x_309) ;  /* 0x0000000605c87947 */ /* 0x000fea000b800000 */
[----:B------:R-:W-:-:S13]  /*b3e0*/  ELECT P6, URZ, PT ;  /* 0x00000000003f782f */ /* 0x000fda00038c0000 */
.L_x_328:
[----:B------:R-:W-:Y:S04]  /*b3f0*/  BSSY B0, `(.L_x_310) ;  /* 0x0000058000007945 */ /* 0x000fe80003800000 */
[----:B------:R-:W-:Y:S05]  /*b400*/  @!P6 BRA `(.L_x_311) ;  /* 0x000000040058e947 */ /* 0x000fea0003800000 */
[----:B------:R-:W-:-:S04]  /*b410*/  LOP3.LUT R19, R19, 0x2, RZ, 0xfc, !PT ;  /* 0x0000000213137812 */ /* 0x000fc800078efcff */
[----:B------:R-:W-:-:S13]  /*b420*/  ISETP.NE.AND P0, PT, R19, 0x3, PT ;  /* 0x000000031300780c */ /* 0x000fda0003f05270 */
[----:B------:R-:W-:Y:S05]  /*b430*/  @!P0 BRA `(.L_x_312) ;  /* 0x0000000000048947 */ /* 0x000fea0003800000 */
[----:B------:R-:W-:Y:S01]  /*b440*/  BPT.TRAP 0x1 ;  /* 0x000000040000795c */ /* 0x000fe20000300000 */
.L_x_312:
[----:B------:R-:W0:Y:S01]  /*b450*/  S2R R5, SR_CgaCtaId ;  /* 0x0000000000057919 */ /* 0x000e220000008800 */
[----:B------:R-:W-:Y:S02]  /*b460*/  MOV R2, 0x400 ;  /* 0x0000040000027802 */ /* 0x000fe40000000f00 */
[----:B------:R-:W-:Y:S02]  /*b470*/  SHF.L.U32 R4, R0, 0x1f, RZ ;  /* 0x0000001f00047819 */ /* 0x000fe400000006ff */
[----:B0-----:R-:W-:-:S05]  /*b480*/  LEA R2, R5, R2, 0x18 ;  /* 0x0000000205027211 */ /* 0x001fca00078ec0ff */
[----:B------:R-:W-:-:S04]  /*b490*/  VIADD R2, R2, 0x48 ;  /* 0x0000004802027836 */ /* 0x000fc80000000000 */
[C---:B------:R-:W-:Y:S02]  /*b4a0*/  IMAD R7, R3.reuse, 0x8, R2 ;  /* 0x0000000803077824 */ /* 0x040fe400078e0202 */
[----:B------:R-:W-:Y:S02]  /*b4b0*/  VIADD R3, R3, 0x1 ;  /* 0x0000000103037836 */ /* 0x000fe40000000000 */
[----:B------:R-:W0:Y:S03]  /*b4c0*/  SYNCS.PHASECHK.TRANS64.TRYWAIT P0, [R7+URZ], R4 ;  /* 0x00000004070075a7 */ /* 0x000e26000800017f */
[----:B------:R-:W-:-:S04]  /*b4d0*/  ISETP.NE.AND P1, PT, R3, 0x9, PT ;  /* 0x000000090300780c */ /* 0x000fc80003f25270 */
[----:B------:R-:W-:Y:S02]  /*b4e0*/  SEL R5, RZ, 0x1, P1 ;  /* 0x00000001ff057807 */ /* 0x000fe40000800000 */
[----:B------:R-:W-:Y:S02]  /*b4f0*/  SEL R3, R3, RZ, P1 ;  /* 0x000000ff03037207 */ /* 0x000fe40000800000 */
[----:B------:R-:W-:-:S03]  /*b500*/  LOP3.LUT R6, R0, R5, RZ, 0x3c, !PT ;  /* 0x0000000500067212 */ /* 0x000fc600078e3cff */
[----:B------:R-:W-:Y:S01]  /*b510*/  IMAD R8, R3, 0x8, R2 ;  /* 0x0000000803087824 */ /* 0x000fe200078e0202 */
[----:B------:R-:W-:Y:S01]  /*b520*/  SHF.L.U32 R5, R6, 0x1f, RZ ;  /* 0x0000001f06057819 */ /* 0x000fe200000006ff */
[----:B0-----:R-:W-:Y:S06]  /*b530*/  @!P0 BRA `(.L_x_313) ;  /* 0x0000000400908947 */ /* 0x001fec0003800000 */
.L_x_329:
[----:B------:R-:W1:Y:S01]  /*b540*/  SYNCS.PHASECHK.TRANS64.TRYWAIT P0, [R8+URZ], R5 ;  /* 0x00000005080075a7 */ /* 0x000e62000800017f */
[----:B------:R-:W-:-:S05]  /*b550*/  VIADD R0, R3, 0x1 ;  /* 0x0000000103007836 */ /* 0x000fca0000000000 */
[----:B------:R-:W-:-:S04]  /*b560*/  ISETP.NE.AND P1, PT, R0, 0x9, PT ;  /* 0x000000090000780c */ /* 0x000fc80003f25270 */
[----:B------:R-:W-:Y:S02]  /*b570*/  SEL R3, RZ, 0x1, P1 ;  /* 0x00000001ff037807 */ /* 0x000fe40000800000 */
[----:B0-----:R-:W-:Y:S02]  /*b580*/  SEL R7, R0, RZ, P1 ;  /* 0x000000ff00077207 */ /* 0x001fe40000800000 */
[----:B------:R-:W-:-:S03]  /*b590*/  LOP3.LUT R6, R6, R3, RZ, 0x3c, !PT ;  /* 0x0000000306067212 */ /* 0x000fc600078e3cff */
[----:B------:R-:W-:Y:S01]  /*b5a0*/  IMAD R9, R7, 0x8, R2 ;  /* 0x0000000807097824 */ /* 0x000fe200078e0202 */
[----:B------:R-:W-:Y:S01]  /*b5b0*/  SHF.L.U32 R4, R6, 0x1f, RZ ;  /* 0x0000001f06047819 */ /* 0x000fe200000006ff */
[----:B-1----:R-:W-:Y:S06]  /*b5c0*/  @!P0 BRA `(.L_x_314) ;  /* 0x0000000400808947 */ /* 0x002fec0003800000 */
.L_x_330:
[----:B------:R-:W1:Y:S01]  /*b5d0*/  SYNCS.PHASECHK.TRANS64.TRYWAIT P0, [R9+URZ], R4 ;  /* 0x00000004090075a7 */ /* 0x000e62000800017f */
[----:B------:R-:W-:-:S05]  /*b5e0*/  VIADD R0, R7, 0x1 ;  /* 0x0000000107007836 */ /* 0x000fca0000000000 */
[----:B------:R-:W-:-:S04]  /*b5f0*/  ISETP.NE.AND P1, PT, R0, 0x9, PT ;  /* 0x000000090000780c */ /* 0x000fc80003f25270 */
[----:B------:R-:W-:Y:S02]  /*b600*/  SEL R3, RZ, 0x1, P1 ;  /* 0x00000001ff037807 */ /* 0x000fe40000800000 */
[----:B------:R-:W-:Y:S02]  /*b610*/  SEL R7, R0, RZ, P1 ;  /* 0x000000ff00077207 */ /* 0x000fe40000800000 */
[----:B------:R-:W-:-:S03]  /*b620*/  LOP3.LUT R6, R6, R3, RZ, 0x3c, !PT ;  /* 0x0000000306067212 */ /* 0x000fc600078e3cff */
[----:B0-----:R-:W-:Y:S01]  /*b630*/  IMAD R8, R7, 0x8, R2 ;  /* 0x0000000807087824 */ /* 0x001fe200078e0202 */
[----:B------:R-:W-:Y:S01]  /*b640*/  SHF.L.U32 R5, R6, 0x1f, RZ ;  /* 0x0000001f06057819 */ /* 0x000fe200000006ff */
[----:B-1----:R-:W-:Y:S06]  /*b650*/  @!P0 BRA `(.L_x_315) ;  /* 0x0000000400708947 */ /* 0x002fec0003800000 */
.L_x_331:
        /* <DEDUP_REMOVED lines=9> */
.L_x_332:
        /* <DEDUP_REMOVED lines=9> */
.L_x_333:
        /* <DEDUP_REMOVED lines=9> */
.L_x_334:
[----:B------:R-:W1:Y:S01]  /*b810*/  SYNCS.PHASECHK.TRANS64.TRYWAIT P0, [R9+URZ], R4 ;  /* 0x00000004090075a7 */ /* 0x000e62000800017f */
[----:B------:R-:W-:-:S05]  /*b820*/  VIADD R0, R7, 0x1 ;  /* 0x0000000107007836 */ /* 0x000fca0000000000 */
[----:B------:R-:W-:-:S04]  /*b830*/  ISETP.NE.AND P1, PT, R0, 0x9, PT ;  /* 0x000000090000780c */ /* 0x000fc80003f25270 */
[----:B------:R-:W-:Y:S02]  /*b840*/  SEL R3, RZ, 0x1, P1 ;  /* 0x00000001ff037807 */ /* 0x000fe40000800000 */
[----:B------:R-:W-:Y:S02]  /*b850*/  SEL R7, R0, RZ, P1 ;  /* 0x000000ff00077207 */ /* 0x000fe40000800000 */
[----:B------:R-:W-:-:S03]  /*b860*/  LOP3.LUT R11, R6, R3, RZ, 0x3c, !PT ;  /* 0x00000003060b7212 */ /* 0x000fc600078e3cff */
[----:B------:R-:W-:Y:S01]  /*b870*/  IMAD R6, R7, 0x8, R2 ;  /* 0x0000000807067824 */ /* 0x000fe200078e0202 */
[----:B0-----:R-:W-:Y:S01]  /*b880*/  SHF.L.U32 R5, R11, 0x1f, RZ ;  /* 0x0000001f0b057819 */ /* 0x001fe200000006ff */
[----:B-1----:R-:W-:Y:S06]  /*b890*/  @!P0 BRA `(.L_x_319) ;  /* 0x0000000400308947 */ /* 0x002fec0003800000 */
.L_x_335:
[----:B------:R-:W1:Y:S01]  /*b8a0*/  SYNCS.PHASECHK.TRANS64.TRYWAIT P0, [R6+URZ], R5 ;  /* 0x00000005060075a7 */ /* 0x000e62000800017f */
[----:B------:R-:W-:-:S05]  /*b8b0*/  VIADD R0, R7, 0x1 ;  /* 0x0000000107007836 */ /* 0x000fca0000000000 */
[----:B------:R-:W-:-:S04]  /*b8c0*/  ISETP.NE.AND P1, PT, R0, 0x9, PT ;  /* 0x000000090000780c */ /* 0x000fc80003f25270 */
[----:B0-----:R-:W-:Y:S02]  /*b8d0*/  SEL R4, RZ, 0x1, P1 ;  /* 0x00000001ff047807 */ /* 0x001fe40000800000 */
[----:B------:R-:W-:Y:S02]  /*b8e0*/  SEL R3, R0, RZ, P1 ;  /* 0x000000ff00037207 */ /* 0x000fe40000800000 */
[----:B------:R-:W-:Y:S01]  /*b8f0*/  LOP3.LUT R0, R11, R4, RZ, 0x3c, !PT ;  /* 0x000000040b007212 */ /* 0x000fe200078e3cff */
[----:B-1----:R-:W-:Y:S06]  /*b900*/  @!P0 BRA `(.L_x_320) ;  /* 0x0000000400288947 */ /* 0x002fec0003800000 */
.L_x_336:
[----:B------:R-:W-:Y:S01]  /*b910*/  IMAD R3, R3, 0x8, R2 ;  /* 0x0000000803037824 */ /* 0x000fe200078e0202 */
[----:B------:R-:W-:-:S07]  /*b920*/  SHF.L.U32 R0, R0, 0x1f, RZ ;  /* 0x0000001f00007819 */ /* 0x000fce00000006ff */
.L_x_321:
[----:B-1----:R1:W2:Y:S02]  /*b930*/  SYNCS.PHASECHK.TRANS64.TRYWAIT P0, [R3+URZ], R0 ;  /* 0x00000000030075a7 */ /* 0x0022a4000800017f */
[----:B--2---:R-:W-:Y:S05]  /*b940*/  @!P0 NANOSLEEP.SYNCS 0x989680 ;  /* 0x009896800000895d */ /* 0x004fea0003900000 */
[----:B------:R-:W2:Y:S02]  /*b950*/  @!P0 SYNCS.PHASECHK.TRANS64 P0, [R3+URZ], R0 ;  /* 0x00000000030085a7 */ /* 0x000ea4000800007f */
[----:B--2---:R-:W-:Y:S05]  /*b960*/  @!P0 BRA `(.L_x_321) ;  /* 0xfffffffc00f08947 */ /* 0x004fea000383ffff */
.L_x_311:
[----:B------:R-:W-:Y:S05]  /*b970*/  BSYNC B0 ;  /* 0x0000000000007941 */ /* 0x000fea0003800000 */
.L_x_310:
[----:B------:R-:W-:Y:S05]  /*b980*/  EXIT ;  /* 0x000000000000794d */ /* 0x000fea0003800000 */
.L_x_22:
[----:B---3--:R3:W4:Y:S02]  /*b990*/  SYNCS.PHASECHK.TRANS64.TRYWAIT P1, [R3+URZ], R0 ;  /* 0x00000000030075a7 */ /* 0x008724000802017f */
[----:B----4-:R-:W-:Y:S05]  /*b9a0*/  @!P1 NANOSLEEP.SYNCS 0x989680 ;  /* 0x009896800000995d */ /* 0x010fea0003900000 */
[----:B------:R-:W4:Y:S02]  /*b9b0*/  @!P1 SYNCS.PHASECHK.TRANS64 P1, [R3+URZ], R0 ;  /* 0x00000000030095a7 */ /* 0x000f24000802007f */
[----:B----4-:R-:W-:Y:S05]  /*b9c0*/  @!P1 BRA `(.L_x_22) ;  /* 0xfffffffc00f09947 */ /* 0x010fea000383ffff */
[----:B------:R-:W-:Y:S05]  /*b9d0*/  BRA `(.L_x_21) ;  /* 0xffffff5800e87947 */ /* 0x000fea000383ffff */
.L_x_27:
[----:B-1----:R1:W2:Y:S02]  /*b9e0*/  SYNCS.PHASECHK.TRANS64.TRYWAIT P1, [R5+URZ], R4 ;  /* 0x00000004050075a7 */ /* 0x0022a4000802017f */
[----:B--2---:R-:W-:Y:S05]  /*b9f0*/  @!P1 NANOSLEEP.SYNCS 0x989680 ;  /* 0x009896800000995d */ /* 0x004fea0003900000 */
[----:B------:R-:W2:Y:S02]  /*ba00*/  @!P1 SYNCS.PHASECHK.TRANS64 P1, [R5+URZ], R4 ;  /* 0x00000004050095a7 */ /* 0x000ea4000802007f */
[----:B--2---:R-:W-:Y:S05]  /*ba10*/  @!P1 BRA `(.L_x_27) ;  /* 0xfffffffc00f09947 */ /* 0x004fea000383ffff */
[----:B------:R-:W-:Y:S05]  /*ba20*/  BRA `(.L_x_26) ;  /* 0xffffff5c009c7947 */ /* 0x000fea000383ffff */
.L_x_298:
[----:B------:R-:W-:Y:S01]  /*ba30*/  BSSY B1, `(.L_x_322) ;  /* 0x0000006000017945 */ /* 0x000fe20003800000 */
[----:B------:R-:W-:-:S07]  /*ba40*/  IMAD.MOV.U32 R15, RZ, RZ, -0x1 ;  /* 0xffffffffff0f7424 */ /* 0x000fce00078e00ff */
[----:B------:R-:W-:Y:S05]  /*ba50*/  WARPSYNC.COLLECTIVE R15, `(.L_x_323) ;  /* 0x000000000f0c7348 */ /* 0x000fea0003c00000 */
[----:B------:R-:W-:Y:S02]  /*ba60*/  ELECT P6, UR62, PT ;  /* 0x00000000003e782f */ /* 0x000fe400038c0000 */
[----:B------:R-:W-:Y:S01]  /*ba70*/  MOV R14, UR62 ;  /* 0x0000003e000e7c02 */ /* 0x000fe20008000f00 */
[----:B------:R-:W-:Y:S10]  /*ba80*/  ENDCOLLECTIVE ;  /* 0x000000000000791b */ /* 0x000ff40003800000 */
.L_x_323:
[----:B------:R-:W-:Y:S05]  /*ba90*/  BSYNC B1 ;  /* 0x0000000000017941 */ /* 0x000fea0003800000 */
.L_x_322:
[----:B------:R-:W-:Y:S05]  /*baa0*/  BRA `(.L_x_324) ;  /* 0xffffffec00847947 */ /* 0x000fea000383ffff */
.L_x_301:
[----:B0-----:R0:W1:Y:S02]  /*bab0*/  SYNCS.PHASECHK.TRANS64.TRYWAIT P0, [R20+URZ+0x48], R7 ;  /* 0x00004807140075a7 */ /* 0x001064000800017f */
[----:B-1----:R-:W-:Y:S05]  /*bac0*/  @!P0 NANOSLEEP.SYNCS 0x989680 ;  /* 0x009896800000895d */ /* 0x002fea0003900000 */
[----:B------:R-:W1:Y:S02]  /*bad0*/  @!P0 SYNCS.PHASECHK.TRANS64 P0, [R20+URZ+0x48], R7 ;  /* 0x00004807140085a7 */ /* 0x000e64000800007f */
[----:B-1----:R-:W-:Y:S05]  /*bae0*/  @!P0 BRA `(.L_x_301) ;  /* 0xfffffffc00f08947 */ /* 0x002fea000383ffff */
[----:B------:R-:W-:Y:S05]  /*baf0*/  BRA `(.L_x_325) ;  /* 0xffffffec00c47947 */ /* 0x000fea000383ffff */
.L_x_309:
[----:B------:R-:W-:Y:S01]  /*bb00*/  BSSY B0, `(.L_x_326) ;  /* 0x0000006000007945 */ /* 0x000fe20003800000 */
[----:B------:R-:W-:-:S07]  /*bb10*/  IMAD.MOV.U32 R15, RZ, RZ, -0x1 ;  /* 0xffffffffff0f7424 */ /* 0x000fce00078e00ff */
[----:B------:R-:W-:Y:S05]  /*bb20*/  WARPSYNC.COLLECTIVE R15, `(.L_x_327) ;  /* 0x000000000f0c7348 */ /* 0x000fea0003c00000 */
[----:B------:R-:W-:Y:S02]  /*bb30*/  ELECT P6, UR62, PT ;  /* 0x00000000003e782f */ /* 0x000fe400038c0000 */
[----:B------:R-:W-:Y:S01]  /*bb40*/  MOV R14, UR62 ;  /* 0x0000003e000e7c02 */ /* 0x000fe20008000f00 */
[----:B------:R-:W-:Y:S10]  /*bb50*/  ENDCOLLECTIVE ;  /* 0x000000000000791b */ /* 0x000ff40003800000 */
.L_x_327:
[----:B------:R-:W-:Y:S05]  /*bb60*/  BSYNC B0 ;  /* 0x0000000000007941 */ /* 0x000fea0003800000 */
.L_x_326:
[----:B------:R-:W-:Y:S05]  /*bb70*/  BRA `(.L_x_328) ;  /* 0xfffffff8001c7947 */ /* 0x000fea000383ffff */
.L_x_313:
[----:B0-----:R0:W1:Y:S02]  /*bb80*/  SYNCS.PHASECHK.TRANS64.TRYWAIT P0, [R7+URZ], R4 ;  /* 0x00000004070075a7 */ /* 0x001064000800017f */
[----:B-1----:R-:W-:Y:S05]  /*bb90*/  @!P0 NANOSLEEP.SYNCS 0x989680 ;  /* 0x009896800000895d */ /* 0x002fea0003900000 */
[----:B------:R-:W1:Y:S02]  /*bba0*/  @!P0 SYNCS.PHASECHK.TRANS64 P0, [R7+URZ], R4 ;  /* 0x00000004070085a7 */ /* 0x000e64000800007f */
[----:B-1----:R-:W-:Y:S05]  /*bbb0*/  @!P0 BRA `(.L_x_313) ;  /* 0xfffffffc00f08947 */ /* 0x002fea000383ffff */
[----:B------:R-:W-:Y:S05]  /*bbc0*/  BRA `(.L_x_329) ;  /* 0xfffffff8005c7947 */ /* 0x000fea000383ffff */
.L_x_314:
[----:B0-----:R0:W1:Y:S02]  /*bbd0*/  SYNCS.PHASECHK.TRANS64.TRYWAIT P0, [R8+URZ], R5 ;  /* 0x00000005080075a7 */ /* 0x001064000800017f */
[----:B-1----:R-:W-:Y:S05]  /*bbe0*/  @!P0 NANOSLEEP.SYNCS 0x989680 ;  /* 0x009896800000895d */ /* 0x002fea0003900000 */
[----:B------:R-:W1:Y:S02]  /*bbf0*/  @!P0 SYNCS.PHASECHK.TRANS64 P0, [R8+URZ], R5 ;  /* 0x00000005080085a7 */ /* 0x000e64000800007f */
[----:B-1----:R-:W-:Y:S05]  /*bc00*/  @!P0 BRA `(.L_x_314) ;  /* 0xfffffffc00f08947 */ /* 0x002fea000383ffff */
[----:B------:R-:W-:Y:S05]  /*bc10*/  BRA `(.L_x_330) ;  /* 0xfffffff8006c7947 */ /* 0x000fea000383ffff */
.L_x_315:
[----:B0-----:R0:W1:Y:S02]  /*bc20*/  SYNCS.PHASECHK.TRANS64.TRYWAIT P0, [R9+URZ], R4 ;  /* 0x00000004090075a7 */ /* 0x001064000800017f */
[----:B-1----:R-:W-:Y:S05]  /*bc30*/  @!P0 NANOSLEEP.SYNCS 0x989680 ;  /* 0x009896800000895d */ /* 0x002fea0003900000 */
[----:B------:R-:W1:Y:S02]  /*bc40*/  @!P0 SYNCS.PHASECHK.TRANS64 P0, [R9+URZ], R4 ;  /* 0x00000004090085a7 */ /* 0x000e64000800007f */
[----:B-1----:R-:W-:Y:S05]  /*bc50*/  @!P0 BRA `(.L_x_315) ;  /* 0xfffffffc00f08947 */ /* 0x002fea000383ffff */
[----:B------:R-:W-:Y:S05]  /*bc60*/  BRA `(.L_x_331) ;  /* 0xfffffff8007c7947 */ /* 0x000fea000383ffff */
.L_x_316:
[----:B0-----:R0:W1:Y:S02]  /*bc70*/  SYNCS.PHASECHK.TRANS64.TRYWAIT P0, [R8+URZ], R5 ;  /* 0x00000005080075a7 */ /* 0x001064000800017f */
[----:B-1----:R-:W-:Y:S05]  /*bc80*/  @!P0 NANOSLEEP.SYNCS 0x989680 ;  /* 0x009896800000895d */ /* 0x002fea0003900000 */
[----:B------:R-:W1:Y:S02]  /*bc90*/  @!P0 SYNCS.PHASECHK.TRANS64 P0, [R8+URZ], R5 ;  /* 0x00000005080085a7 */ /* 0x000e64000800007f */
[----:B-1----:R-:W-:Y:S05]  /*bca0*/  @!P0 BRA `(.L_x_316) ;  /* 0xfffffffc00f08947 */ /* 0x002fea000383ffff */
[----:B------:R-:W-:Y:S05]  /*bcb0*/  BRA `(.L_x_332) ;  /* 0xfffffff8008c7947 */ /* 0x000fea000383ffff */
.L_x_317:
[----:B0-----:R0:W1:Y:S02]  /*bcc0*/  SYNCS.PHASECHK.TRANS64.TRYWAIT P0, [R9+URZ], R4 ;  /* 0x00000004090075a7 */ /* 0x001064000800017f */
[----:B-1----:R-:W-:Y:S05]  /*bcd0*/  @!P0 NANOSLEEP.SYNCS 0x989680 ;  /* 0x009896800000895d */ /* 0x002fea0003900000 */
[----:B------:R-:W1:Y:S02]  /*bce0*/  @!P0 SYNCS.PHASECHK.TRANS64 P0, [R9+URZ], R4 ;  /* 0x00000004090085a7 */ /* 0x000e64000800007f */
[----:B-1----:R-:W-:Y:S05]  /*bcf0*/  @!P0 BRA `(.L_x_317) ;  /* 0xfffffffc00f08947 */ /* 0x002fea000383ffff */
[----:B------:R-:W-:Y:S05]  /*bd00*/  BRA `(.L_x_333) ;  /* 0xfffffff8009c7947 */ /* 0x000fea000383ffff */
.L_x_318:
[----:B0-----:R0:W1:Y:S02]  /*bd10*/  SYNCS.PHASECHK.TRANS64.TRYWAIT P0, [R8+URZ], R5 ;  /* 0x00000005080075a7 */ /* 0x001064000800017f */
[----:B-1----:R-:W-:Y:S05]  /*bd20*/  @!P0 NANOSLEEP.SYNCS 0x989680 ;  /* 0x009896800000895d */ /* 0x002fea0003900000 */
[----:B------:R-:W1:Y:S02]  /*bd30*/  @!P0 SYNCS.PHASECHK.TRANS64 P0, [R8+URZ], R5 ;  /* 0x00000005080085a7 */ /* 0x000e64000800007f */
[----:B-1----:R-:W-:Y:S05]  /*bd40*/  @!P0 BRA `(.L_x_318) ;  /* 0xfffffffc00f08947 */ /* 0x002fea000383ffff */
[----:B------:R-:W-:Y:S05]  /*bd50*/  BRA `(.L_x_334) ;  /* 0xfffffff800ac7947 */ /* 0x000fea000383ffff */
.L_x_319:
[----:B0-----:R0:W1:Y:S02]  /*bd60*/  SYNCS.PHASECHK.TRANS64.TRYWAIT P0, [R9+URZ], R4 ;  /* 0x00000004090075a7 */ /* 0x001064000800017f */
[----:B-1----:R-:W-:Y:S05]  /*bd70*/  @!P0 NANOSLEEP.SYNCS 0x989680 ;  /* 0x009896800000895d */ /* 0x002fea0003900000 */
[----:B------:R-:W1:Y:S02]  /*bd80*/  @!P0 SYNCS.PHASECHK.TRANS64 P0, [R9+URZ], R4 ;  /* 0x00000004090085a7 */ /* 0x000e64000800007f */
[----:B-1----:R-:W-:Y:S05]  /*bd90*/  @!P0 BRA `(.L_x_319) ;  /* 0xfffffffc00f08947 */ /* 0x002fea000383ffff */
[----:B------:R-:W-:Y:S05]  /*bda0*/  BRA `(.L_x_335) ;  /* 0xfffffff800bc7947 */ /* 0x000fea000383ffff */
.L_x_320:
[----:B0-----:R0:W1:Y:S02]  /*bdb0*/  SYNCS.PHASECHK.TRANS64.TRYWAIT P0, [R6+URZ], R5 ;  /* 0x00000005060075a7 */ /* 0x001064000800017f */
[----:B-1----:R-:W-:Y:S05]  /*bdc0*/  @!P0 NANOSLEEP.SYNCS 0x989680 ;  /* 0x009896800000895d */ /* 0x002fea0003900000 */
[----:B------:R-:W1:Y:S02]  /*bdd0*/  @!P0 SYNCS.PHASECHK.TRANS64 P0, [R6+URZ], R5 ;  /* 0x00000005060085a7 */ /* 0x000e64000800007f */
[----:B-1----:R-:W-:Y:S05]  /*bde0*/  @!P0 BRA `(.L_x_320) ;  /* 0xfffffffc00f08947 */ /* 0x002fea000383ffff */
[----:B------:R-:W-:Y:S05]  /*bdf0*/  BRA `(.L_x_336) ;  /* 0xfffffff800c47947 */ /* 0x000fea000383ffff */
.L_x_337:
[----:B------:R-:W-:-:S00]  /*be00*/  BRA `(.L_x_337) ;  /* 0xfffffffc00fc7947 */ /* 0x000fc0000383ffff */
[----:B------:R-:W-:-:S00]  /*be10*/  NOP ;  /* 0x0000000000007918 */ /* 0x000fc00000000000 */
        /* <DEDUP_REMOVED lines=14> */
.L_x_338:


//--------------------- .nv.global.init           --------------------------
	.section	.nv.global.init,"aw",@progbits
.nv.global.init:
	.type		$str$22,@object
	.size		$str$22,($str$23 - $str$22)
$str$22:
        /*0000*/ 	.byte	0x6b, 0x5f, 0x74, 0x69, 0x6c, 0x65, 0x5f, 0x63, 0x6f, 0x75, 0x6e, 0x74, 0x20, 0x3e, 0x3d, 0x20
        /*0010*/ 	.byte	0x31, 0x00
	.type		$str$23,@object
	.size		$str$23,(__unnamed_1 - $str$23)
$str$23:
        /*0012*/ 	.byte	0x2f, 0x74, 0x6d, 0x70, 0x2f, 0x63, 0x75, 0x74, 0x6c, 0x61, 0x73, 0x73, 0x5f, 0x73, 0x77, 0x65
        /*0022*/ 	.byte	0x65, 0x70, 0x5f, 0x73, 0x72, 0x63, 0x2f, 0x69, 0x6e, 0x63, 0x6c, 0x75, 0x64, 0x65, 0x2f, 0x63
        /*0032*/ 	.byte	0x75, 0x74, 0x6c, 0x61, 0x73, 0x73, 0x2f, 0x67, 0x65, 0x6d, 0x6d, 0x2f, 0x63, 0x6f, 0x6c, 0x6c
        /*0042*/ 	.byte	0x65, 0x63, 0x74, 0x69, 0x76, 0x65, 0x2f, 0x73, 0x6d, 0x39, 0x30, 0x5f, 0x6d, 0x6d, 0x61, 0x5f
        /*0052*/ 	.byte	0x74, 0x6d, 0x61, 0x5f, 0x67, 0x6d, 0x6d, 0x61, 0x5f, 0x73, 0x73, 0x5f, 0x77, 0x61, 0x72, 0x70
        /*0062*/ 	.byte	0x73, 0x70, 0x65, 0x63, 0x69, 0x61, 0x6c, 0x69, 0x7a, 0x65, 0x64, 0x2e, 0x68, 0x70, 0x70, 0x00
	.type		__unnamed_1,@object
	.size		__unnamed_1,(.L_0 - __unnamed_1)
__unnamed_1:
        /*0072*/ 	.byte	0x76, 0x6f, 0x69, 0x64, 0x20, 0x63, 0x75, 0x74, 0x6c, 0x61, 0x73, 0x73, 0x3a, 0x3a, 0x67, 0x65
        /* <DEDUP_REMOVED lines=180> */
        /*0bc2*/ 	.byte	0x74, 0x69, 0x74, 0x79, 0x5d, 0x00
.L_0:


//--------------------- .nv.shared._ZN7cutlass13device_kernelINS_4gemm6kernel13GemmUniversalIN4cute5tupleIJiiiiEEENS1_10collective13CollectiveMmaINS1_34MainloopSm90TmaGmmaWarpSpecializedILi9ENS5_IJNS4_1CILi1EEENSA_ILi4EEESB_EEENS1_35KernelTmaWarpSpecializedCooperativeEEENS5_IJNSA_ILi128EEENSA_ILi256EEENSA_ILi32EEEEEENS_6half_tENS5_IJlSB_lEEESK_SL_NS4_8TiledMMAINS4_8MMA_AtomIJNS4_4SM904GMMA26MMA_64x256x16_F32F16F16_SSILNSP_5MajorE0ELSR_0ELNSP_7ScaleInE1ELSS_1EEEEEENS4_6LayoutINS5_IJNSA_ILi2EEESB_SB_EEENS5_IJSB_NSA_ILi0EEESY_EEEEENS5_IJNS4_10UnderscoreES11_S11_EEEEENS4_23SM90_TMA_LOAD_MULTICASTENS4_14ComposedLayoutINS4_7SwizzleILi2ELi4ELi3EEENS4_18smem_ptr_flag_bitsILi16EEENSV_INS5_IJNSA_ILi8EEESI_EEENS5_IJSI_SB_EEEEEEEvNS4_8identityENS4_13SM90_TMA_LOADES1E_vS1F_EENS_8epilogue10collective6detail29Sm90TmaWarpSpecializedAdapterINS1J_15DefaultEpilogueISK_SL_SL_NS1I_6thread17LinearCombinationISK_Li1EffLNS1N_9ScaleType4KindE0ELNS_15FloatRoundStyleE2ESK_EENS1_15EpilogueDefaultEEEEEvvEEEEvNT_6ParamsE --------------------------
	.section	.nv.shared._ZN7cutlass13device_kernelINS_4gemm6kernel13GemmUniversalIN4cute5tupleIJiiiiEEENS1_10collective13CollectiveMmaINS1_34MainloopSm90TmaGmmaWarpSpecializedILi9ENS5_IJNS4_1CILi1EEENSA_ILi4EEESB_EEENS1_35KernelTmaWarpSpecializedCooperativeEEENS5_IJNSA_ILi128EEENSA_ILi256EEENSA_ILi32EEEEEENS_6half_tENS5_IJlSB_lEEESK_SL_NS4_8TiledMMAINS4_8MMA_AtomIJNS4_4SM904GMMA26MMA_64x256x16_F32F16F16_SSILNSP_5MajorE0ELSR_0ELNSP_7ScaleInE1ELSS_1EEEEEENS4_6LayoutINS5_IJNSA_ILi2EEESB_SB_EEENS5_IJSB_NSA_ILi0EEESY_EEEEENS5_IJNS4_10UnderscoreES11_S11_EEEEENS4_23SM90_TMA_LOAD_MULTICASTENS4_14ComposedLayoutINS4_7SwizzleILi2ELi4ELi3EEENS4_18smem_ptr_flag_bitsILi16EEENSV_INS5_IJNSA_ILi8EEESI_EEENS5_IJSI_SB_EEEEEEEvNS4_8identityENS4_13SM90_TMA_LOADES1E_vS1F_EENS_8epilogue10collective6detail29Sm90TmaWarpSpecializedAdapterINS1J_15DefaultEpilogueISK_SL_SL_NS1I_6thread17LinearCombinationISK_Li1EffLNS1N_9ScaleType4KindE0ELNS_15FloatRoundStyleE2ESK_EENS1_15EpilogueDefaultEEEEEvvEEEEvNT_6ParamsE,"aw",@nobits
	.sectionflags	@""
	.align	16
	.zero		1024


//--------------------- .nv.shared.reserved.0     --------------------------
	.section	.nv.shared.reserved.0,"aw",@nobits
	.weak		__nv_reservedSMEM_offset_0_alias
	.size		__nv_reservedSMEM_offset_0_alias, 0, 0
	.other		__nv_reservedSMEM_offset_0_alias,@"STO_CUDA_RESERVED_SHARED STV_DEFAULT"
__nv_reservedSMEM_offset_0_alias:
	.zero		0


//--------------------- .nv.global                --------------------------
	.section	.nv.global,"aw",@nobits
.nv.global:
	.type		_ZN40_INTERNAL_a5bfb5a4_4_k_cu_98970a26_248194cute1_E,@object
	.size		_ZN40_INTERNAL_a5bfb5a4_4_k_cu_98970a26_248194cute1_E,(_ZN40_INTERNAL_a5bfb5a4_4_k_cu_98970a26_248194cuda3std3__45__cpo6cbeginE - _ZN40_INTERNAL_a5bfb5a4_4_k_cu_98970a26_248194cute1_E)
_ZN40_INTERNAL_a5bfb5a4_4_k_cu_98970a26_248194cute1_E:
	.zero		1
	.type		_ZN40_INTERNAL_a5bfb5a4_4_k_cu_98970a26_248194cuda3std3__45__cpo6cbeginE,@object
	.size		_ZN40_INTERNAL_a5bfb5a4_4_k_cu_98970a26_248194cuda3std3__45__cpo6cbeginE,(_ZN40_INTERNAL_a5bfb5a4_4_k_cu_98970a26_248194cuda3std3__48in_placeE - _ZN40_INTERNAL_a5bfb5a4_4_k_cu_98970a26_248194cuda3std3__45__cpo6cbeginE)
_ZN40_INTERNAL_a5bfb5a4_4_k_cu_98970a26_248194cuda3std3__45__cpo6cbeginE:
	.zero		1
	.type		_ZN40_INTERNAL_a5bfb5a4_4_k_cu_98970a26_248194cuda3std3__48in_placeE,@object
	.size		_ZN40_INTERNAL_a5bfb5a4_4_k_cu_98970a26_248194cuda3std3__48in_placeE,(_ZN40_INTERNAL_a5bfb5a4_4_k_cu_98970a26_248194cuda3std6ranges3__45__cpo9iter_moveE - _ZN40_INTERNAL_a5bfb5a4_4_k_cu_98970a26_248194cuda3std3__48in_placeE)
_ZN40_INTERNAL_a5bfb5a4_4_k_cu_98970a26_248194cuda3std3__48in_placeE:
	.zero		1
	.type		_ZN40_INTERNAL_a5bfb5a4_4_k_cu_98970a26_248194cuda3std6ranges3__45__cpo9iter_moveE,@object
	.size		_ZN40_INTERNAL_a5bfb5a4_4_k_cu_98970a26_248194cuda3std6ranges3__45__cpo9iter_moveE,(_ZN40_INTERNAL_a5bfb5a4_4_k_cu_98970a26_248194cuda3std3__45__cpo5beginE - _ZN40_INTERNAL_a5bfb5a4_4_k_cu_98970a26_248194cuda3std6ranges3__45__cpo9iter_moveE)
_ZN40_INTERNAL_a5bfb5a4_4_k_cu_98970a26_248194cuda3std6ranges3__45__cpo9iter_moveE:
	.zero		1
	.type		_ZN40_INTERNAL_a5bfb5a4_4_k_cu_98970a26_248194cuda3std3__45__cpo5beginE,@object
	.size		_ZN40_INTERNAL_a5bfb5a4_4_k_cu_98970a26_248194cuda3std3__45__cpo5beginE,(_ZN40_INTERNAL_a5bfb5a4_4_k_cu_98970a26_248194cuda3std3__442_GLOBAL__N__a5bfb5a4_4_k_cu_98970a26_248196ignoreE - _ZN40_INTERNAL_a5bfb5a4_4_k_cu_98970a26_248194cuda3std3__45__cpo5beginE)
_ZN40_INTERNAL_a5bfb5a4_4_k_cu_98970a26_248194cuda3std3__45__cpo5beginE:
	.zero		1
	.type		_ZN40_INTERNAL_a5bfb5a4_4_k_cu_98970a26_248194cuda3std3__442_GLOBAL__N__a5bfb5a4_4_k_cu_98970a26_248196ignoreE,@object
	.size		_ZN40_INTERNAL_a5bfb5a4_4_k_cu_98970a26_248194cuda3std3__442_GLOBAL__N__a5bfb5a4_4_k_cu_98970a26_248196ignoreE,(_ZN40_INTERNAL_a5bfb5a4_4_k_cu_98970a26_248194cute7productE - _ZN40_INTERNAL_a5bfb5a4_4_k_cu_98970a26_248194cuda3std3__442_GLOBAL__N__a5bfb5a4_4_k_cu_98970a26_248196ignoreE)
_ZN40_INTERNAL_a5bfb5a4_4_k_cu_98970a26_248194cuda3std3__442_GLOBAL__N__a5bfb5a4_4_k_cu_98970a26_248196ignoreE:
	.zero		1
	.type		_ZN40_INTERNAL_a5bfb5a4_4_k_cu_98970a26_248194cute7productE,@object
	.size		_ZN40_INTERNAL_a5bfb5a4_4_k_cu_98970a26_248194cute7productE,(_ZN40_INTERNAL_a5bfb5a4_4_k_cu_98970a26_248194cuda3std3__45__cpo3endE - _ZN40_INTERNAL_a5bfb5a4_4_k_cu_98970a26_248194cute7productE)
_ZN40_INTERNAL_a5bfb5a4_4_k_cu_98970a26_248194cute7productE:
	.zero		1
	.type		_ZN40_INTERNAL_a5bfb5a4_4_k_cu_98970a26_248194cuda3std3__45__cpo3endE,@object
	.size		_ZN40_INTERNAL_a5bfb5a4_4_k_cu_98970a26_248194cuda3std3__45__cpo3endE,(_ZN40_INTERNAL_a5bfb5a4_4_k_cu_98970a26_248194cuda3std3__419piecewise_constructE - _ZN40_INTERNAL_a5bfb5a4_4_k_cu_98970a26_248194cuda3std3__45__cpo3endE)
_ZN40_INTERNAL_a5bfb5a4_4_k_cu_98970a26_248194cuda3std3__45__cpo3endE:
	.zero		1
	.type		_ZN40_INTERNAL_a5bfb5a4_4_k_cu_98970a26_248194cuda3std3__419piecewise_constructE,@object
	.size		_ZN40_INTERNAL_a5bfb5a4_4_k_cu_98970a26_248194cuda3std3__419piecewise_constructE,(_ZN40_INTERNAL_a5bfb5a4_4_k_cu_98970a26_248194cuda3std3__45__cpo4cendE - _ZN40_INTERNAL_a5bfb5a4_4_k_cu_98970a26_248194cuda3std3__419piecewise_constructE)
_ZN40_INTERNAL_a5bfb5a4_4_k_cu_98970a26_248194cuda3std3__419piecewise_constructE:
	.zero		1
	.type		_ZN40_INTERNAL_a5bfb5a4_4_k_cu_98970a26_248194cuda3std3__45__cpo4cendE,@object
	.size		_ZN40_INTERNAL_a5bfb5a4_4_k_cu_98970a26_248194cuda3std3__45__cpo4cendE,(_ZN40_INTERNAL_a5bfb5a4_4_k_cu_98970a26_248194cuda3std6ranges3__45__cpo4swapE - _ZN40_INTERNAL_a5bfb5a4_4_k_cu_98970a26_248194cuda3std3__45__cpo4cendE)
_ZN40_INTERNAL_a5bfb5a4_4_k_cu_98970a26_248194cuda3std3__45__cpo4cendE:
	.zero		1
	.type		_ZN40_INTERNAL_a5bfb5a4_4_k_cu_98970a26_248194cuda3std6ranges3__45__cpo4swapE,@object
	.size		_ZN40_INTERNAL_a5bfb5a4_4_k_cu_98970a26_248194cuda3std6ranges3__45__cpo4swapE,(.L_8 - _ZN40_INTERNAL_a5bfb5a4_4_k_cu_98970a26_248194cuda3std6ranges3__45__cpo4swapE)
_ZN40_INTERNAL_a5bfb5a4_4_k_cu_98970a26_248194cuda3std6ranges3__45__cpo4swapE:
	.zero		1
.L_8:


//--------------------- .nv.constant0._ZN7cutlass13device_kernelINS_4gemm6kernel13GemmUniversalIN4cute5tupleIJiiiiEEENS1_10collective13CollectiveMmaINS1_34MainloopSm90TmaGmmaWarpSpecializedILi9ENS5_IJNS4_1CILi1EEENSA_ILi4EEESB_EEENS1_35KernelTmaWarpSpecializedCooperativeEEENS5_IJNSA_ILi128EEENSA_ILi256EEENSA_ILi32EEEEEENS_6half_tENS5_IJlSB_lEEESK_SL_NS4_8TiledMMAINS4_8MMA_AtomIJNS4_4SM904GMMA26MMA_64x256x16_F32F16F16_SSILNSP_5MajorE0ELSR_0ELNSP_7ScaleInE1ELSS_1EEEEEENS4_6LayoutINS5_IJNSA_ILi2EEESB_SB_EEENS5_IJSB_NSA_ILi0EEESY_EEEEENS5_IJNS4_10UnderscoreES11_S11_EEEEENS4_23SM90_TMA_LOAD_MULTICASTENS4_14ComposedLayoutINS4_7SwizzleILi2ELi4ELi3EEENS4_18smem_ptr_flag_bitsILi16EEENSV_INS5_IJNSA_ILi8EEESI_EEENS5_IJSI_SB_EEEEEEEvNS4_8identityENS4_13SM90_TMA_LOADES1E_vS1F_EENS_8epilogue10collective6detail29Sm90TmaWarpSpecializedAdapterINS1J_15DefaultEpilogueISK_SL_SL_NS1I_6thread17LinearCombinationISK_Li1EffLNS1N_9ScaleType4KindE0ELNS_15FloatRoundStyleE2ESK_EENS1_15EpilogueDefaultEEEEEvvEEEEvNT_6ParamsE --------------------------
	.section	.nv.constant0._ZN7cutlass13device_kernelINS_4gemm6kernel13GemmUniversalIN4cute5tupleIJiiiiEEENS1_10collective13CollectiveMmaINS1_34MainloopSm90TmaGmmaWarpSpecializedILi9ENS5_IJNS4_1CILi1EEENSA_ILi4EEESB_EEENS1_35KernelTmaWarpSpecializedCooperativeEEENS5_IJNSA_ILi128EEENSA_ILi256EEENSA_ILi32EEEEEENS_6half_tENS5_IJlSB_lEEESK_SL_NS4_8TiledMMAINS4_8MMA_AtomIJNS4_4SM904GMMA26MMA_64x256x16_F32F16F16_SSILNSP_5MajorE0ELSR_0ELNSP_7ScaleInE1ELSS_1EEEEEENS4_6LayoutINS5_IJNSA_ILi2EEESB_SB_EEENS5_IJSB_NSA_ILi0EEESY_EEEEENS5_IJNS4_10UnderscoreES11_S11_EEEEENS4_23SM90_TMA_LOAD_MULTICASTENS4_14ComposedLayoutINS4_7SwizzleILi2ELi4ELi3EEENS4_18smem_ptr_flag_bitsILi16EEENSV_INS5_IJNSA_ILi8EEESI_EEENS5_IJSI_SB_EEEEEEEvNS4_8identityENS4_13SM90_TMA_LOADES1E_vS1F_EENS_8epilogue10collective6detail29Sm90TmaWarpSpecializedAdapterINS1J_15DefaultEpilogueISK_SL_SL_NS1I_6thread17LinearCombinationISK_Li1EffLNS1N_9ScaleType4KindE0ELNS_15FloatRoundStyleE2ESK_EENS1_15EpilogueDefaultEEEEEvvEEEEvNT_6ParamsE,"a",@progbits
	.sectionflags	@""
	.align	4
.nv.constant0._ZN7cutlass13device_kernelINS_4gemm6kernel13GemmUniversalIN4cute5tupleIJiiiiEEENS1_10collective13CollectiveMmaINS1_34MainloopSm90TmaGmmaWarpSpecializedILi9ENS5_IJNS4_1CILi1EEENSA_ILi4EEESB_EEENS1_35KernelTmaWarpSpecializedCooperativeEEENS5_IJNSA_ILi128EEENSA_ILi256EEENSA_ILi32EEEEEENS_6half_tENS5_IJlSB_lEEESK_SL_NS4_8TiledMMAINS4_8MMA_AtomIJNS4_4SM904GMMA26MMA_64x256x16_F32F16F16_SSILNSP_5MajorE0ELSR_0ELNSP_7ScaleInE1ELSS_1EEEEEENS4_6LayoutINS5_IJNSA_ILi2EEESB_SB_EEENS5_IJSB_NSA_ILi0EEESY_EEEEENS5_IJNS4_10UnderscoreES11_S11_EEEEENS4_23SM90_TMA_LOAD_MULTICASTENS4_14ComposedLayoutINS4_7SwizzleILi2ELi4ELi3EEENS4_18smem_ptr_flag_bitsILi16EEENSV_INS5_IJNSA_ILi8EEESI_EEENS5_IJSI_SB_EEEEEEEvNS4_8identityENS4_13SM90_TMA_LOADES1E_vS1F_EENS_8epilogue10collective6detail29Sm90TmaWarpSpecializedAdapterINS1J_15DefaultEpilogueISK_SL_SL_NS1I_6thread17LinearCombinationISK_Li1EffLNS1N_9ScaleType4KindE0ELNS_15FloatRoundStyleE2ESK_EENS1_15EpilogueDefaultEEEEEvvEEEEvNT_6ParamsE:
	.zero		1664


//--------------------- SYMBOLS --------------------------

	.type		.nv.reservedSmem.offset0,@object
	.size		.nv.reservedSmem.offset0,0x4
	.type		__assertfail,@function
